// auto-generated by cutlass_sweep.gemm — config: {"arch": "sm_90", "cluster_m": 1, "cluster_n": 4, "dtype": "fp16", "dtype_b": "fp16", "layout": "nt", "stages": 0, "tile_k": 32, "tile_m": 128, "tile_n": 128}
#include "cutlass/cutlass.h"
#include "cutlass/gemm/collective/collective_builder.hpp"
#include "cutlass/gemm/device/gemm_universal_adapter.h"
#include "cutlass/gemm/kernel/gemm_universal.hpp"
#include "cutlass/epilogue/collective/collective_builder.hpp"

using ElemA = cutlass::half_t;
using ElemB = cutlass::half_t;
using ElemCD = cutlass::half_t;
using Acc  = float;
using TileShape    = cute::Shape<cute::_128, cute::_128, cute::_32>;
using ClusterShape = cute::Shape<cute::_1, cute::_4, cute::_1>;

using CollectiveEpilogue = typename cutlass::epilogue::collective::CollectiveBuilder<
    cutlass::arch::Sm90, cutlass::arch::OpClassTensorOp,
    TileShape, ClusterShape,
    cutlass::epilogue::collective::EpilogueTileAuto,
    Acc, Acc,
    ElemCD, cutlass::layout::RowMajor, 128 / cutlass::sizeof_bits<ElemCD>::value,
    ElemCD, cutlass::layout::RowMajor, 128 / cutlass::sizeof_bits<ElemCD>::value,
    cutlass::epilogue::collective::EpilogueScheduleAuto
  >::CollectiveOp;

using CollectiveMainloop = typename cutlass::gemm::collective::CollectiveBuilder<
    cutlass::arch::Sm90, cutlass::arch::OpClassTensorOp,
    ElemA, cutlass::layout::RowMajor, 128 / cutlass::sizeof_bits<ElemA>::value,
    ElemB, cutlass::layout::ColumnMajor, 128 / cutlass::sizeof_bits<ElemB>::value,
    Acc,
    TileShape, ClusterShape,
    cutlass::gemm::collective::StageCountAutoCarveout<static_cast<int>(sizeof(typename CollectiveEpilogue::SharedStorage))>,
    cutlass::gemm::collective::KernelScheduleAuto
  >::CollectiveOp;

using GemmKernel = cutlass::gemm::kernel::GemmUniversal<
    cute::Shape<int,int,int,int>,
    CollectiveMainloop,
    CollectiveEpilogue
>;
using Gemm = cutlass::gemm::device::GemmUniversalAdapter<GemmKernel>;

// Force the device kernel symbol into the cubin without needing a host main.
auto* _anchor = &cutlass::device_kernel<GemmKernel>;


// ===== COMPILED SASS (sm_90a) =====

	.target	sm_90a

	.elftype	@"ET_EXEC"


//--------------------- .note.nv.tkinfo           --------------------------
	.section	.note.nv.tkinfo,"",@"SHT_NOTE"
	.sectionflags	@"SHF_NOTE_NV_TKINFO"
	.tkinfo
        /*0018*/ 	.word	0x00000002
        /*0030*/ 	.string	""
        /*0030*/ 	.string	"ptxas"
        /*0030*/ 	.string	"Cuda compilation tools, release 13.0, V13.0.88"
        /*0030*/ 	.string	"Build cuda_13.0.r13.0/compiler.36424714_0"
        /*0030*/ 	.string	"-arch sm_90a -m 64 "



//--------------------- .note.nv.cuinfo           --------------------------
	.section	.note.nv.cuinfo,"",@"SHT_NOTE"
	.sectionflags	@"SHF_NOTE_NV_CUINFO"
        /*0018*/ 	.short	0x0002
        /*001a*/ 	.short	0x005a
        /*001c*/ 	.short	0x0082
	.zero		2


//--------------------- .nv.info                  --------------------------
	.section	.nv.info,"",@"SHT_CUDA_INFO"
	.align	4


	//----- nvinfo : EIATTR_REGCOUNT
	.align		4
        /*0000*/ 	.byte	0x04, 0x2f
        /*0002*/ 	.short	(.L_15 - .L_14)
	.align		4
.L_14:
        /*0004*/ 	.word	index@(_ZN7cutlass13device_kernelINS_4gemm6kernel13GemmUniversalIN4cute5tupleIJiiiiEEENS1_10collective13CollectiveMmaINS1_34MainloopSm90TmaGmmaWarpSpecializedILi14ENS5_IJNS4_1CILi1EEENSA_ILi4EEESB_EEENS1_35KernelTmaWarpSpecializedCooperativeEEENS5_IJNSA_ILi128EEESG_NSA_ILi32EEEEEENS_6half_tENS5_IJlSB_lEEESJ_SK_NS4_8TiledMMAINS4_8MMA_AtomIJNS4_4SM904GMMA26MMA_64x128x16_F32F16F16_SSILNSO_5MajorE0ELSQ_0ELNSO_7ScaleInE1ELSR_1EEEEEENS4_6LayoutINS5_IJNSA_ILi2EEESB_SB_EEENS5_IJSB_NSA_ILi0EEESX_EEEEENS5_IJNS4_10UnderscoreES10_S10_EEEEENS4_23SM90_TMA_LOAD_MULTICASTENS4_14ComposedLayoutINS4_7SwizzleILi2ELi4ELi3EEENS4_18smem_ptr_flag_bitsILi16EEENSU_INS5_IJNSA_ILi8EEESH_EEENS5_IJSH_SB_EEEEEEEvNS4_8identityENS4_13SM90_TMA_LOADES1D_vS1E_EENS_8epilogue10collective6detail29Sm90TmaWarpSpecializedAdapterINS1I_15DefaultEpilogueISJ_SK_SK_NS1H_6thread17LinearCombinationISJ_Li1EffLNS1M_9ScaleType4KindE0ELNS_15FloatRoundStyleE2ESJ_EENS1_15EpilogueDefaultEEEEEvvEEEEvNT_6ParamsE)
        /*0008*/ 	.word	0x000000a8


	//----- nvinfo : EIATTR_FRAME_SIZE
	.align		4
.L_15:
        /*000c*/ 	.byte	0x04, 0x11
        /*000e*/ 	.short	(.L_17 - .L_16)
	.align		4
.L_16:
        /*0010*/ 	.word	index@(_ZN7cutlass13device_kernelINS_4gemm6kernel13GemmUniversalIN4cute5tupleIJiiiiEEENS1_10collective13CollectiveMmaINS1_34MainloopSm90TmaGmmaWarpSpecializedILi14ENS5_IJNS4_1CILi1EEENSA_ILi4EEESB_EEENS1_35KernelTmaWarpSpecializedCooperativeEEENS5_IJNSA_ILi128EEESG_NSA_ILi32EEEEEENS_6half_tENS5_IJlSB_lEEESJ_SK_NS4_8TiledMMAINS4_8MMA_AtomIJNS4_4SM904GMMA26MMA_64x128x16_F32F16F16_SSILNSO_5MajorE0ELSQ_0ELNSO_7ScaleInE1ELSR_1EEEEEENS4_6LayoutINS5_IJNSA_ILi2EEESB_SB_EEENS5_IJSB_NSA_ILi0EEESX_EEEEENS5_IJNS4_10UnderscoreES10_S10_EEEEENS4_23SM90_TMA_LOAD_MULTICASTENS4_14ComposedLayoutINS4_7SwizzleILi2ELi4ELi3EEENS4_18smem_ptr_flag_bitsILi16EEENSU_INS5_IJNSA_ILi8EEESH_EEENS5_IJSH_SB_EEEEEEEvNS4_8identityENS4_13SM90_TMA_LOADES1D_vS1E_EENS_8epilogue10collective6detail29Sm90TmaWarpSpecializedAdapterINS1I_15DefaultEpilogueISJ_SK_SK_NS1H_6thread17LinearCombinationISJ_Li1EffLNS1M_9ScaleType4KindE0ELNS_15FloatRoundStyleE2ESJ_EENS1_15EpilogueDefaultEEEEEvvEEEEvNT_6ParamsE)
        /*0014*/ 	.word	0x00000000


	//----- nvinfo : EIATTR_MIN_STACK_SIZE
	.align		4
.L_17:
        /*0018*/ 	.byte	0x04, 0x12
        /*001a*/ 	.short	(.L_19 - .L_18)
	.align		4
.L_18:
        /*001c*/ 	.word	index@(_ZN7cutlass13device_kernelINS_4gemm6kernel13GemmUniversalIN4cute5tupleIJiiiiEEENS1_10collective13CollectiveMmaINS1_34MainloopSm90TmaGmmaWarpSpecializedILi14ENS5_IJNS4_1CILi1EEENSA_ILi4EEESB_EEENS1_35KernelTmaWarpSpecializedCooperativeEEENS5_IJNSA_ILi128EEESG_NSA_ILi32EEEEEENS_6half_tENS5_IJlSB_lEEESJ_SK_NS4_8TiledMMAINS4_8MMA_AtomIJNS4_4SM904GMMA26MMA_64x128x16_F32F16F16_SSILNSO_5MajorE0ELSQ_0ELNSO_7ScaleInE1ELSR_1EEEEEENS4_6LayoutINS5_IJNSA_ILi2EEESB_SB_EEENS5_IJSB_NSA_ILi0EEESX_EEEEENS5_IJNS4_10UnderscoreES10_S10_EEEEENS4_23SM90_TMA_LOAD_MULTICASTENS4_14ComposedLayoutINS4_7SwizzleILi2ELi4ELi3EEENS4_18smem_ptr_flag_bitsILi16EEENSU_INS5_IJNSA_ILi8EEESH_EEENS5_IJSH_SB_EEEEEEEvNS4_8identityENS4_13SM90_TMA_LOADES1D_vS1E_EENS_8epilogue10collective6detail29Sm90TmaWarpSpecializedAdapterINS1I_15DefaultEpilogueISJ_SK_SK_NS1H_6thread17LinearCombinationISJ_Li1EffLNS1M_9ScaleType4KindE0ELNS_15FloatRoundStyleE2ESJ_EENS1_15EpilogueDefaultEEEEEvvEEEEvNT_6ParamsE)
        /*0020*/ 	.word	0x00000000
.L_19:


//--------------------- .nv.compat                --------------------------
	.section	.nv.compat,"",@"SHT_CUDA_COMPAT_INFO"
	.align	4
        /*0000*/ 	.byte	0x02, 0x09, 0x01, 0x00, 0x02, 0x02, 0x04, 0x00, 0x02, 0x05, 0x05, 0x00, 0x03, 0x07, 0x01, 0x01
        /*0010*/ 	.byte	0x02, 0x03, 0x01, 0x00, 0x02, 0x06, 0x01, 0x00, 0x04, 0x0b, 0x08, 0x00, 0x00, 0x00, 0x00, 0x00
        /*0020*/ 	.byte	0x00, 0x00, 0x00, 0x00


//--------------------- .nv.info._ZN7cutlass13device_kernelINS_4gemm6kernel13GemmUniversalIN4cute5tupleIJiiiiEEENS1_10collective13CollectiveMmaINS1_34MainloopSm90TmaGmmaWarpSpecializedILi14ENS5_IJNS4_1CILi1EEENSA_ILi4EEESB_EEENS1_35KernelTmaWarpSpecializedCooperativeEEENS5_IJNSA_ILi128EEESG_NSA_ILi32EEEEEENS_6half_tENS5_IJlSB_lEEESJ_SK_NS4_8TiledMMAINS4_8MMA_AtomIJNS4_4SM904GMMA26MMA_64x128x16_F32F16F16_SSILNSO_5MajorE0ELSQ_0ELNSO_7ScaleInE1ELSR_1EEEEEENS4_6LayoutINS5_IJNSA_ILi2EEESB_SB_EEENS5_IJSB_NSA_ILi0EEESX_EEEEENS5_IJNS4_10UnderscoreES10_S10_EEEEENS4_23SM90_TMA_LOAD_MULTICASTENS4_14ComposedLayoutINS4_7SwizzleILi2ELi4ELi3EEENS4_18smem_ptr_flag_bitsILi16EEENSU_INS5_IJNSA_ILi8EEESH_EEENS5_IJSH_SB_EEEEEEEvNS4_8identityENS4_13SM90_TMA_LOADES1D_vS1E_EENS_8epilogue10collective6detail29Sm90TmaWarpSpecializedAdapterINS1I_15DefaultEpilogueISJ_SK_SK_NS1H_6thread17LinearCombinationISJ_Li1EffLNS1M_9ScaleType4KindE0ELNS_15FloatRoundStyleE2ESJ_EENS1_15EpilogueDefaultEEEEEvvEEEEvNT_6ParamsE --------------------------
	.section	.nv.info._ZN7cutlass13device_kernelINS_4gemm6kernel13GemmUniversalIN4cute5tupleIJiiiiEEENS1_10collective13CollectiveMmaINS1_34MainloopSm90TmaGmmaWarpSpecializedILi14ENS5_IJNS4_1CILi1EEENSA_ILi4EEESB_EEENS1_35KernelTmaWarpSpecializedCooperativeEEENS5_IJNSA_ILi128EEESG_NSA_ILi32EEEEEENS_6half_tENS5_IJlSB_lEEESJ_SK_NS4_8TiledMMAINS4_8MMA_AtomIJNS4_4SM904GMMA26MMA_64x128x16_F32F16F16_SSILNSO_5MajorE0ELSQ_0ELNSO_7ScaleInE1ELSR_1EEEEEENS4_6LayoutINS5_IJNSA_ILi2EEESB_SB_EEENS5_IJSB_NSA_ILi0EEESX_EEEEENS5_IJNS4_10UnderscoreES10_S10_EEEEENS4_23SM90_TMA_LOAD_MULTICASTENS4_14ComposedLayoutINS4_7SwizzleILi2ELi4ELi3EEENS4_18smem_ptr_flag_bitsILi16EEENSU_INS5_IJNSA_ILi8EEESH_EEENS5_IJSH_SB_EEEEEEEvNS4_8identityENS4_13SM90_TMA_LOADES1D_vS1E_EENS_8epilogue10collective6detail29Sm90TmaWarpSpecializedAdapterINS1I_15DefaultEpilogueISJ_SK_SK_NS1H_6thread17LinearCombinationISJ_Li1EffLNS1M_9ScaleType4KindE0ELNS_15FloatRoundStyleE2ESJ_EENS1_15EpilogueDefaultEEEEEvvEEEEvNT_6ParamsE,"",@"SHT_CUDA_INFO"
	.sectionflags	@""
	.align	4


	//----- nvinfo : EIATTR_CUDA_API_VERSION
	.align		4
        /*0000*/ 	.byte	0x04, 0x37
        /*0002*/ 	.short	(.L_21 - .L_20)
.L_20:
        /*0004*/ 	.word	0x00000082


	//----- nvinfo : EIATTR_KPARAM_INFO
	.align		4
.L_21:
        /*0008*/ 	.byte	0x04, 0x17
        /*000a*/ 	.short	(.L_23 - .L_22)
.L_22:
        /*000c*/ 	.word	0x00000000
        /*0010*/ 	.short	0x0000
        /*0012*/ 	.short	0x0070
        /*0014*/ 	.byte	0x00, 0xf0, 0x01, 0x10


	//----- nvinfo : EIATTR_SPARSE_MMA_MASK
	.align		4
.L_23:
        /*0018*/ 	.byte	0x03, 0x50
        /*001a*/ 	.short	0x0000


	//----- nvinfo : EIATTR_MAXREG_COUNT
	.align		4
        /*001c*/ 	.byte	0x03, 0x1b
        /*001e*/ 	.short	0x00a8


	//----- nvinfo : EIATTR_NUM_BARRIERS
	.align		4
        /*0020*/ 	.byte	0x02, 0x4c
        /*0022*/ 	.byte	0x01
	.zero		1


	//----- nvinfo : EIATTR_EXTERNS
	.align		4
        /*0024*/ 	.byte	0x04, 0x0f
        /*0026*/ 	.short	(.L_25 - .L_24)


	//   ....[0]....
	.align		4
.L_24:
        /*0028*/ 	.word	index@(__assertfail)


	//----- nvinfo : EIATTR_MERCURY_ISA_VERSION
	.align		4
.L_25:
        /*002c*/ 	.byte	0x03, 0x5f
        /*002e*/ 	.short	0x0101


	//----- nvinfo : EIATTR_INT_WARP_WIDE_INSTR_OFFSETS
	.align		4
        /*0030*/ 	.byte	0x04, 0x31
        /*0032*/ 	.short	(.L_27 - .L_26)


	//   ....[0]....
.L_26:
        /*0034*/ 	.word	0x000005e0


	//   ....[1]....
        /*0038*/ 	.word	0x00000600


	//   ....[2]....
        /*003c*/ 	.word	0x000007b0


	//----- nvinfo : EIATTR_COOP_GROUP_MASK_REGIDS
	.align		4
.L_27:
        /*0040*/ 	.byte	0x04, 0x29
        /*0042*/ 	.short	(.L_29 - .L_28)


	//   ....[0]....
.L_28:
        /*0044*/ 	.word	0xffffffff


	//   ....[1]....
        /*0048*/ 	.word	0xffffffff


	//   ....[2]....
        /*004c*/ 	.word	0xffffffff


	//   ....[3]....
        /*0050*/ 	.word	0xffffffff


	//   ....[4]....
        /*0054*/ 	.word	0xffffffff


	//   ....[5]....
        /*0058*/ 	.word	0xffffffff


	//----- nvinfo : EIATTR_COOP_GROUP_INSTR_OFFSETS
	.align		4
.L_29:
        /*005c*/ 	.byte	0x04, 0x28
        /*005e*/ 	.short	(.L_31 - .L_30)


	//   ....[0]....
.L_30:
        /*0060*/ 	.word	0x00000060


	//   ....[1]....
        /*0064*/ 	.word	0x00000070


	//   ....[2]....
        /*0068*/ 	.word	0x00000130


	//   ....[3]....
        /*006c*/ 	.word	0x00000430


	//   ....[4]....
        /*0070*/ 	.word	0x000008f0


	//   ....[5]....
        /*0074*/ 	.word	0x00001330


	//----- nvinfo : EIATTR_REG_RECONFIG
	.align		4
.L_31:
        /*0078*/ 	.byte	0x01, 0x54
	.zero		2


	//----- nvinfo : EIATTR_SYSCALL_OFFSETS
	.align		4
        /*007c*/ 	.byte	0x04, 0x46
        /*007e*/ 	.short	(.L_33 - .L_32)


	//   ....[0]....
.L_32:
        /*0080*/ 	.word	0x000014f0


	//----- nvinfo : EIATTR_MBARRIER_INSTR_OFFSETS
	.align		4
.L_33:
        /*0084*/ 	.byte	0x04, 0x39
        /*0086*/ 	.short	(.L_35 - .L_34)


	//   ....[0]....
.L_34:
        /*0088*/ 	.word	0x00000250
        /*008c*/ 	.word	0x000000ff
        /*0090*/ 	.word	0x00000000
        /*0094*/ 	.short	0x0100
        /*0096*/ 	.byte	0x08
	.zero		1


	//   ....[1]....
        /*0098*/ 	.word	0x00000260
        /*009c*/ 	.word	0x000000ff
        /*00a0*/ 	.word	0x00000070
        /*00a4*/ 	.short	0x0100
        /*00a6*/ 	.byte	0x08
	.zero		1


	//   ....[2]....
        /*00a8*/ 	.word	0x00000270
        /*00ac*/ 	.word	0x000000ff
        /*00b0*/ 	.word	0x00000008
        /*00b4*/ 	.short	0x0100
        /*00b6*/ 	.byte	0x08
	.zero		1


	//   ....[3]....
        /*00b8*/ 	.word	0x00000280
        /*00bc*/ 	.word	0x000000ff
        /*00c0*/ 	.word	0x00000078
        /*00c4*/ 	.short	0x0100
        /*00c6*/ 	.byte	0x08
	.zero		1


	//   ....[4]....
        /*00c8*/ 	.word	0x00000290
        /*00cc*/ 	.word	0x000000ff
        /*00d0*/ 	.word	0x00000010
        /*00d4*/ 	.short	0x0100
        /*00d6*/ 	.byte	0x08
	.zero		1


	//   ....[5]....
        /*00d8*/ 	.word	0x000002a0
        /*00dc*/ 	.word	0x000000ff
        /*00e0*/ 	.word	0x00000080
        /*00e4*/ 	.short	0x0100
        /*00e6*/ 	.byte	0x08
	.zero		1


	//   ....[6]....
        /*00e8*/ 	.word	0x000002b0
        /*00ec*/ 	.word	0x000000ff
        /*00f0*/ 	.word	0x00000018
        /*00f4*/ 	.short	0x0100
        /*00f6*/ 	.byte	0x08
	.zero		1


	//   ....[7]....
        /*00f8*/ 	.word	0x000002c0
        /*00fc*/ 	.word	0x000000ff
        /*0100*/ 	.word	0x00000088
        /*0104*/ 	.short	0x0100
        /*0106*/ 	.byte	0x08
	.zero		1


	//   ....[8]....
        /*0108*/ 	.word	0x000002d0
        /*010c*/ 	.word	0x000000ff
        /*0110*/ 	.word	0x00000020
        /*0114*/ 	.short	0x0100
        /*0116*/ 	.byte	0x08
	.zero		1


	//   ....[9]....
        /*0118*/ 	.word	0x000002e0
        /*011c*/ 	.word	0x000000ff
        /*0120*/ 	.word	0x00000090
        /*0124*/ 	.short	0x0100
        /*0126*/ 	.byte	0x08
	.zero		1


	//   ....[10]....
        /*0128*/ 	.word	0x000002f0
        /*012c*/ 	.word	0x000000ff
        /*0130*/ 	.word	0x00000028
        /*0134*/ 	.short	0x0100
        /*0136*/ 	.byte	0x08
	.zero		1


	//   ....[11]....
        /*0138*/ 	.word	0x00000300
        /*013c*/ 	.word	0x000000ff
        /*0140*/ 	.word	0x00000098
        /*0144*/ 	.short	0x0100
        /*0146*/ 	.byte	0x08
	.zero		1


	//   ....[12]....
        /*0148*/ 	.word	0x00000310
        /*014c*/ 	.word	0x000000ff
        /*0150*/ 	.word	0x00000030
        /*0154*/ 	.short	0x0100
        /*0156*/ 	.byte	0x08
	.zero		1


	//   ....[13]....
        /*0158*/ 	.word	0x00000320
        /*015c*/ 	.word	0x000000ff
        /*0160*/ 	.word	0x000000a0
        /*0164*/ 	.short	0x0100
        /*0166*/ 	.byte	0x08
	.zero		1


	//   ....[14]....
        /*0168*/ 	.word	0x00000330
        /*016c*/ 	.word	0x000000ff
        /*0170*/ 	.word	0x00000038
        /*0174*/ 	.short	0x0100
        /*0176*/ 	.byte	0x08
	.zero		1


	//   ....[15]....
        /*0178*/ 	.word	0x00000340
        /*017c*/ 	.word	0x000000ff
        /*0180*/ 	.word	0x000000a8
        /*0184*/ 	.short	0x0100
        /*0186*/ 	.byte	0x08
	.zero		1


	//   ....[16]....
        /*0188*/ 	.word	0x00000350
        /*018c*/ 	.word	0x000000ff
        /*0190*/ 	.word	0x00000040
        /*0194*/ 	.short	0x0100
        /*0196*/ 	.byte	0x08
	.zero		1


	//   ....[17]....
        /*0198*/ 	.word	0x00000360
        /*019c*/ 	.word	0x000000ff
        /*01a0*/ 	.word	0x000000b0
        /*01a4*/ 	.short	0x0100
        /*01a6*/ 	.byte	0x08
	.zero		1


	//   ....[18]....
        /*01a8*/ 	.word	0x00000370
        /*01ac*/ 	.word	0x000000ff
        /*01b0*/ 	.word	0x00000048
        /*01b4*/ 	.short	0x0100
        /*01b6*/ 	.byte	0x08
	.zero		1


	//   ....[19]....
        /*01b8*/ 	.word	0x00000380
        /*01bc*/ 	.word	0x000000ff
        /*01c0*/ 	.word	0x000000b8
        /*01c4*/ 	.short	0x0100
        /*01c6*/ 	.byte	0x08
	.zero		1


	//   ....[20]....
        /*01c8*/ 	.word	0x00000390
        /*01cc*/ 	.word	0x000000ff
        /*01d0*/ 	.word	0x00000050
        /*01d4*/ 	.short	0x0100
        /*01d6*/ 	.byte	0x08
	.zero		1


	//   ....[21]....
        /*01d8*/ 	.word	0x000003a0
        /*01dc*/ 	.word	0x000000ff
        /*01e0*/ 	.word	0x000000c0
        /*01e4*/ 	.short	0x0100
        /*01e6*/ 	.byte	0x08
	.zero		1


	//   ....[22]....
        /*01e8*/ 	.word	0x000003b0
        /*01ec*/ 	.word	0x000000ff
        /*01f0*/ 	.word	0x00000058
        /*01f4*/ 	.short	0x0100
        /*01f6*/ 	.byte	0x08
	.zero		1


	//   ....[23]....
        /*01f8*/ 	.word	0x000003c0
        /*01fc*/ 	.word	0x000000ff
        /*0200*/ 	.word	0x000000c8
        /*0204*/ 	.short	0x0100
        /*0206*/ 	.byte	0x08
	.zero		1


	//   ....[24]....
        /*0208*/ 	.word	0x000003d0
        /*020c*/ 	.word	0x000000ff
        /*0210*/ 	.word	0x00000060
        /*0214*/ 	.short	0x0100
        /*0216*/ 	.byte	0x08
	.zero		1


	//   ....[25]....
        /*0218*/ 	.word	0x000003e0
        /*021c*/ 	.word	0x000000ff
        /*0220*/ 	.word	0x000000d0
        /*0224*/ 	.short	0x0100
        /*0226*/ 	.byte	0x08
	.zero		1


	//   ....[26]....
        /*0228*/ 	.word	0x000003f0
        /*022c*/ 	.word	0x000000ff
        /*0230*/ 	.word	0x00000068
        /*0234*/ 	.short	0x0100
        /*0236*/ 	.byte	0x08
	.zero		1


	//   ....[27]....
        /*0238*/ 	.word	0x00000400
        /*023c*/ 	.word	0x000000ff
        /*0240*/ 	.word	0x000000d8
        /*0244*/ 	.short	0x0100
        /*0246*/ 	.byte	0x08
	.zero		1


	//   ....[28]....
        /*0248*/ 	.word	0x00000830
        /*024c*/ 	.word	0x000000ff
        /*0250*/ 	.word	0x000000f0
        /*0254*/ 	.short	0x0100
        /*0256*/ 	.byte	0x06
	.zero		1


	//   ....[29]....
        /*0258*/ 	.word	0x000008a0
        /*025c*/ 	.word	0x000000ff
        /*0260*/ 	.word	0x000000f8
        /*0264*/ 	.short	0x0100
        /*0266*/ 	.byte	0x06
	.zero		1


	//   ....[30]....
        /*0268*/ 	.word	0x000015b0
        /*026c*/ 	.word	0x00000003
        /*0270*/ 	.word	0x00000000
        /*0274*/ 	.short	0x010a
        /*0276*/ 	.byte	0x3f
	.zero		1


	//   ....[31]....
        /*0278*/ 	.word	0x000015f0
        /*027c*/ 	.word	0x00000003
        /*0280*/ 	.word	0x00000000
        /*0284*/ 	.short	0x010a
        /*0286*/ 	.byte	0x3f
	.zero		1


	//   ....[32]....
        /*0288*/ 	.word	0x000018c0
        /*028c*/ 	.word	0x00000005
        /*0290*/ 	.word	0x00000000
        /*0294*/ 	.short	0x010a
        /*0296*/ 	.byte	0x3f
	.zero		1


	//   ....[33]....
        /*0298*/ 	.word	0x00001900
        /*029c*/ 	.word	0x00000005
        /*02a0*/ 	.word	0x00000000
        /*02a4*/ 	.short	0x010a
        /*02a6*/ 	.byte	0x3f
	.zero		1


	//   ....[34]....
        /*02a8*/ 	.word	0x00001a60
        /*02ac*/ 	.word	0x00000005
        /*02b0*/ 	.word	0x00000000
        /*02b4*/ 	.short	0x0101
        /*02b6*/ 	.byte	0x3f
	.zero		1


	//   ....[35]....
        /*02b8*/ 	.word	0x00001c90
        /*02bc*/ 	.word	0x00000003
        /*02c0*/ 	.word	0x00000000
        /*02c4*/ 	.short	0x0101
        /*02c6*/ 	.byte	0x3f
	.zero		1


	//   ....[36]....
        /*02c8*/ 	.word	0x00006f40
        /*02cc*/ 	.word	0x00000014
        /*02d0*/ 	.word	0x00000070
        /*02d4*/ 	.short	0x010a
        /*02d6*/ 	.byte	0x3f
	.zero		1


	//   ....[37]....
        /*02d8*/ 	.word	0x00007340
        /*02dc*/ 	.word	0x0000000e
        /*02e0*/ 	.word	0x000000f8
        /*02e4*/ 	.short	0x0101
        /*02e6*/ 	.byte	0x3f
	.zero		1


	//   ....[38]....
        /*02e8*/ 	.word	0x00007a20
        /*02ec*/ 	.word	0x00000007
        /*02f0*/ 	.word	0x00000000
        /*02f4*/ 	.short	0x010a
        /*02f6*/ 	.byte	0x3f
	.zero		1


	//   ....[39]....
        /*02f8*/ 	.word	0x00007aa0
        /*02fc*/ 	.word	0x00000008
        /*0300*/ 	.word	0x00000000
        /*0304*/ 	.short	0x010a
        /*0306*/ 	.byte	0x3f
	.zero		1


	//   ....[40]....
        /*0308*/ 	.word	0x00007b30
        /*030c*/ 	.word	0x00000009
        /*0310*/ 	.word	0x00000000
        /*0314*/ 	.short	0x010a
        /*0316*/ 	.byte	0x3f
	.zero		1


	//   ....[41]....
        /*0318*/ 	.word	0x00007bc0
        /*031c*/ 	.word	0x00000008
        /*0320*/ 	.word	0x00000000
        /*0324*/ 	.short	0x010a
        /*0326*/ 	.byte	0x3f
	.zero		1


	//   ....[42]....
        /*0328*/ 	.word	0x00007c50
        /*032c*/ 	.word	0x00000009
        /*0330*/ 	.word	0x00000000
        /*0334*/ 	.short	0x010a
        /*0336*/ 	.byte	0x3f
	.zero		1


	//   ....[43]....
        /*0338*/ 	.word	0x00007ce0
        /*033c*/ 	.word	0x00000008
        /*0340*/ 	.word	0x00000000
        /*0344*/ 	.short	0x010a
        /*0346*/ 	.byte	0x3f
	.zero		1


	//   ....[44]....
        /*0348*/ 	.word	0x00007d70
        /*034c*/ 	.word	0x00000009
        /*0350*/ 	.word	0x00000000
        /*0354*/ 	.short	0x010a
        /*0356*/ 	.byte	0x3f
	.zero		1


	//   ....[45]....
        /*0358*/ 	.word	0x00007e00
        /*035c*/ 	.word	0x00000008
        /*0360*/ 	.word	0x00000000
        /*0364*/ 	.short	0x010a
        /*0366*/ 	.byte	0x3f
	.zero		1


	//   ....[46]....
        /*0368*/ 	.word	0x00007e90
        /*036c*/ 	.word	0x00000009
        /*0370*/ 	.word	0x00000000
        /*0374*/ 	.short	0x010a
        /*0376*/ 	.byte	0x3f
	.zero		1


	//   ....[47]....
        /*0378*/ 	.word	0x00007f20
        /*037c*/ 	.word	0x00000008
        /*0380*/ 	.word	0x00000000
        /*0384*/ 	.short	0x010a
        /*0386*/ 	.byte	0x3f
	.zero		1


	//   ....[48]....
        /*0388*/ 	.word	0x00007fb0
        /*038c*/ 	.word	0x00000009
        /*0390*/ 	.word	0x00000000
        /*0394*/ 	.short	0x010a
        /*0396*/ 	.byte	0x3f
	.zero		1


	//   ....[49]....
        /*0398*/ 	.word	0x00008040
        /*039c*/ 	.word	0x00000008
        /*03a0*/ 	.word	0x00000000
        /*03a4*/ 	.short	0x010a
        /*03a6*/ 	.byte	0x3f
	.zero		1


	//   ....[50]....
        /*03a8*/ 	.word	0x000080d0
        /*03ac*/ 	.word	0x0000000b
        /*03b0*/ 	.word	0x00000000
        /*03b4*/ 	.short	0x010a
        /*03b6*/ 	.byte	0x3f
	.zero		1


	//   ....[51]....
        /*03b8*/ 	.word	0x00008160
        /*03bc*/ 	.word	0x00000003
        /*03c0*/ 	.word	0x00000000
        /*03c4*/ 	.short	0x010a
        /*03c6*/ 	.byte	0x3f
	.zero		1


	//   ....[52]....
        /*03c8*/ 	.word	0x000081c0
        /*03cc*/ 	.word	0x00000003
        /*03d0*/ 	.word	0x00000000
        /*03d4*/ 	.short	0x010a
        /*03d6*/ 	.byte	0x3f
	.zero		1


	//   ....[53]....
        /*03d8*/ 	.word	0x00008210
        /*03dc*/ 	.word	0x00000005
        /*03e0*/ 	.word	0x00000000
        /*03e4*/ 	.short	0x010a
        /*03e6*/ 	.byte	0x3f
	.zero		1


	//   ....[54]....
        /*03e8*/ 	.word	0x000082e0
        /*03ec*/ 	.word	0x00000014
        /*03f0*/ 	.word	0x00000070
        /*03f4*/ 	.short	0x010a
        /*03f6*/ 	.byte	0x3f
	.zero		1


	//   ....[55]....
        /*03f8*/ 	.word	0x000083b0
        /*03fc*/ 	.word	0x00000007
        /*0400*/ 	.word	0x00000000
        /*0404*/ 	.short	0x010a
        /*0406*/ 	.byte	0x3f
	.zero		1


	//   ....[56]....
        /*0408*/ 	.word	0x00008400
        /*040c*/ 	.word	0x00000008
        /*0410*/ 	.word	0x00000000
        /*0414*/ 	.short	0x010a
        /*0416*/ 	.byte	0x3f
	.zero		1


	//   ....[57]....
        /*0418*/ 	.word	0x00008450
        /*041c*/ 	.word	0x00000009
        /*0420*/ 	.word	0x00000000
        /*0424*/ 	.short	0x010a
        /*0426*/ 	.byte	0x3f
	.zero		1


	//   ....[58]....
        /*0428*/ 	.word	0x000084a0
        /*042c*/ 	.word	0x00000008
        /*0430*/ 	.word	0x00000000
        /*0434*/ 	.short	0x010a
        /*0436*/ 	.byte	0x3f
	.zero		1


	//   ....[59]....
        /*0438*/ 	.word	0x000084f0
        /*043c*/ 	.word	0x00000009
        /*0440*/ 	.word	0x00000000
        /*0444*/ 	.short	0x010a
        /*0446*/ 	.byte	0x3f
	.zero		1


	//   ....[60]....
        /*0448*/ 	.word	0x00008540
        /*044c*/ 	.word	0x00000008
        /*0450*/ 	.word	0x00000000
        /*0454*/ 	.short	0x010a
        /*0456*/ 	.byte	0x3f
	.zero		1


	//   ....[61]....
        /*0458*/ 	.word	0x00008590
        /*045c*/ 	.word	0x00000009
        /*0460*/ 	.word	0x00000000
        /*0464*/ 	.short	0x010a
        /*0466*/ 	.byte	0x3f
	.zero		1


	//   ....[62]....
        /*0468*/ 	.word	0x000085e0
        /*046c*/ 	.word	0x00000008
        /*0470*/ 	.word	0x00000000
        /*0474*/ 	.short	0x010a
        /*0476*/ 	.byte	0x3f
	.zero		1


	//   ....[63]....
        /*0478*/ 	.word	0x00008630
        /*047c*/ 	.word	0x00000009
        /*0480*/ 	.word	0x00000000
        /*0484*/ 	.short	0x010a
        /*0486*/ 	.byte	0x3f
	.zero		1


	//   ....[64]....
        /*0488*/ 	.word	0x00008680
        /*048c*/ 	.word	0x00000008
        /*0490*/ 	.word	0x00000000
        /*0494*/ 	.short	0x010a
        /*0496*/ 	.byte	0x3f
	.zero		1


	//   ....[65]....
        /*0498*/ 	.word	0x000086d0
        /*049c*/ 	.word	0x00000009
        /*04a0*/ 	.word	0x00000000
        /*04a4*/ 	.short	0x010a
        /*04a6*/ 	.byte	0x3f
	.zero		1


	//   ....[66]....
        /*04a8*/ 	.word	0x00008720
        /*04ac*/ 	.word	0x00000008
        /*04b0*/ 	.word	0x00000000
        /*04b4*/ 	.short	0x010a
        /*04b6*/ 	.byte	0x3f
	.zero		1


	//   ....[67]....
        /*04b8*/ 	.word	0x00008770
        /*04bc*/ 	.word	0x0000000b
        /*04c0*/ 	.word	0x00000000
        /*04c4*/ 	.short	0x010a
        /*04c6*/ 	.byte	0x3f
	.zero		1


	//----- nvinfo : EIATTR_NUM_MBARRIERS
	.align		4
.L_35:
        /*04c8*/ 	.byte	0x03, 0x38
        /*04ca*/ 	.short	0x001e


	//----- nvinfo : EIATTR_EXIT_INSTR_OFFSETS
	.align		4
        /*04cc*/ 	.byte	0x04, 0x1c
        /*04ce*/ 	.short	(.L_37 - .L_36)


	//   ....[0]....
.L_36:
        /*04d0*/ 	.word	0x00000a50


	//   ....[1]....
        /*04d4*/ 	.word	0x00001260


	//   ....[2]....
        /*04d8*/ 	.word	0x00006660


	//   ....[3]....
        /*04dc*/ 	.word	0x00006bc0


	//   ....[4]....
        /*04e0*/ 	.word	0x000081b0


	//----- nvinfo : EIATTR_MAX_THREADS
	.align		4
.L_37:
        /*04e4*/ 	.byte	0x04, 0x05
        /*04e6*/ 	.short	(.L_39 - .L_38)
.L_38:
        /*04e8*/ 	.word	0x00000180
        /*04ec*/ 	.word	0x00000001
        /*04f0*/ 	.word	0x00000001


	//----- nvinfo : EIATTR_CRS_STACK_SIZE
	.align		4
.L_39:
        /*04f4*/ 	.byte	0x04, 0x1e
        /*04f6*/ 	.short	(.L_41 - .L_40)
.L_40:
        /*04f8*/ 	.word	0x00000000


	//----- nvinfo : EIATTR_CBANK_PARAM_SIZE
	.align		4
.L_41:
        /*04fc*/ 	.byte	0x03, 0x19
        /*04fe*/ 	.short	0x0470


	//----- nvinfo : EIATTR_PARAM_CBANK
	.align		4
        /*0500*/ 	.byte	0x04, 0x0a
        /*0502*/ 	.short	(.L_43 - .L_42)
	.align		4
.L_42:
        /*0504*/ 	.word	index@(.nv.constant0._ZN7cutlass13device_kernelINS_4gemm6kernel13GemmUniversalIN4cute5tupleIJiiiiEEENS1_10collective13CollectiveMmaINS1_34MainloopSm90TmaGmmaWarpSpecializedILi14ENS5_IJNS4_1CILi1EEENSA_ILi4EEESB_EEENS1_35KernelTmaWarpSpecializedCooperativeEEENS5_IJNSA_ILi128EEESG_NSA_ILi32EEEEEENS_6half_tENS5_IJlSB_lEEESJ_SK_NS4_8TiledMMAINS4_8MMA_AtomIJNS4_4SM904GMMA26MMA_64x128x16_F32F16F16_SSILNSO_5MajorE0ELSQ_0ELNSO_7ScaleInE1ELSR_1EEEEEENS4_6LayoutINS5_IJNSA_ILi2EEESB_SB_EEENS5_IJSB_NSA_ILi0EEESX_EEEEENS5_IJNS4_10UnderscoreES10_S10_EEEEENS4_23SM90_TMA_LOAD_MULTICASTENS4_14ComposedLayoutINS4_7SwizzleILi2ELi4ELi3EEENS4_18smem_ptr_flag_bitsILi16EEENSU_INS5_IJNSA_ILi8EEESH_EEENS5_IJSH_SB_EEEEEEEvNS4_8identityENS4_13SM90_TMA_LOADES1D_vS1E_EENS_8epilogue10collective6detail29Sm90TmaWarpSpecializedAdapterINS1I_15DefaultEpilogueISJ_SK_SK_NS1H_6thread17LinearCombinationISJ_Li1EffLNS1M_9ScaleType4KindE0ELNS_15FloatRoundStyleE2ESJ_EENS1_15EpilogueDefaultEEEEEvvEEEEvNT_6ParamsE)
        /*0508*/ 	.short	0x0210
        /*050a*/ 	.short	0x0470


	//----- nvinfo : EIATTR_SW_WAR
	.align		4
.L_43:
        /*050c*/ 	.byte	0x04, 0x36
        /*050e*/ 	.short	(.L_45 - .L_44)
.L_44:
        /*0510*/ 	.word	0x00000008
.L_45:


//--------------------- .nv.callgraph             --------------------------
	.section	.nv.callgraph,"",@"SHT_CUDA_CALLGRAPH"
	.align	4
	.sectionentsize	8
	.align		4
        /*0000*/ 	.word	0x00000000
	.align		4
        /*0004*/ 	.word	0xffffffff
	.align		4
        /*0008*/ 	.word	index@(_ZN7cutlass13device_kernelINS_4gemm6kernel13GemmUniversalIN4cute5tupleIJiiiiEEENS1_10collective13CollectiveMmaINS1_34MainloopSm90TmaGmmaWarpSpecializedILi14ENS5_IJNS4_1CILi1EEENSA_ILi4EEESB_EEENS1_35KernelTmaWarpSpecializedCooperativeEEENS5_IJNSA_ILi128EEESG_NSA_ILi32EEEEEENS_6half_tENS5_IJlSB_lEEESJ_SK_NS4_8TiledMMAINS4_8MMA_AtomIJNS4_4SM904GMMA26MMA_64x128x16_F32F16F16_SSILNSO_5MajorE0ELSQ_0ELNSO_7ScaleInE1ELSR_1EEEEEENS4_6LayoutINS5_IJNSA_ILi2EEESB_SB_EEENS5_IJSB_NSA_ILi0EEESX_EEEEENS5_IJNS4_10UnderscoreES10_S10_EEEEENS4_23SM90_TMA_LOAD_MULTICASTENS4_14ComposedLayoutINS4_7SwizzleILi2ELi4ELi3EEENS4_18smem_ptr_flag_bitsILi16EEENSU_INS5_IJNSA_ILi8EEESH_EEENS5_IJSH_SB_EEEEEEEvNS4_8identityENS4_13SM90_TMA_LOADES1D_vS1E_EENS_8epilogue10collective6detail29Sm90TmaWarpSpecializedAdapterINS1I_15DefaultEpilogueISJ_SK_SK_NS1H_6thread17LinearCombinationISJ_Li1EffLNS1M_9ScaleType4KindE0ELNS_15FloatRoundStyleE2ESJ_EENS1_15EpilogueDefaultEEEEEvvEEEEvNT_6ParamsE)
	.align		4
        /*000c*/ 	.word	index@(__assertfail)
	.align		4
        /*0010*/ 	.word	0x00000000
	.align		4
        /*0014*/ 	.word	0xfffffffe
	.align		4
        /*0018*/ 	.word	0x00000000
	.align		4
        /*001c*/ 	.word	0xfffffffd
	.align		4
        /*0020*/ 	.word	0x00000000
	.align		4
        /*0024*/ 	.word	0xfffffffc


//--------------------- .nv.constant4             --------------------------
	.section	.nv.constant4,"a",@progbits
	.align	8
	.align		8
.nv.constant4:
        /*0000*/ 	.dword	__assertfail
	.align		8
        /*0008*/ 	.dword	__unnamed_1
	.align		8
        /*0010*/ 	.dword	_ZN40_INTERNAL_0454bcb4_4_k_cu_b47645c8_190954cuda3std3__45__cpo5beginE
	.align		8
        /*0018*/ 	.dword	_ZN40_INTERNAL_0454bcb4_4_k_cu_b47645c8_190954cuda3std3__45__cpo3endE
	.align		8
        /*0020*/ 	.dword	_ZN40_INTERNAL_0454bcb4_4_k_cu_b47645c8_190954cuda3std3__45__cpo6cbeginE
	.align		8
        /*0028*/ 	.dword	_ZN40_INTERNAL_0454bcb4_4_k_cu_b47645c8_190954cuda3std3__45__cpo4cendE
	.align		8
        /*0030*/ 	.dword	_ZN40_INTERNAL_0454bcb4_4_k_cu_b47645c8_190954cuda3std3__442_GLOBAL__N__0454bcb4_4_k_cu_b47645c8_190956ignoreE
	.align		8
        /*0038*/ 	.dword	_ZN40_INTERNAL_0454bcb4_4_k_cu_b47645c8_190954cuda3std3__419piecewise_constructE
	.align		8
        /*0040*/ 	.dword	_ZN40_INTERNAL_0454bcb4_4_k_cu_b47645c8_190954cuda3std3__48in_placeE
	.align		8
        /*0048*/ 	.dword	_ZN40_INTERNAL_0454bcb4_4_k_cu_b47645c8_190954cuda3std6ranges3__45__cpo4swapE
	.align		8
        /*0050*/ 	.dword	_ZN40_INTERNAL_0454bcb4_4_k_cu_b47645c8_190954cuda3std6ranges3__45__cpo9iter_moveE
	.align		8
        /*0058*/ 	.dword	_ZN40_INTERNAL_0454bcb4_4_k_cu_b47645c8_190954cute7productE
	.align		8
        /*0060*/ 	.dword	_ZN40_INTERNAL_0454bcb4_4_k_cu_b47645c8_190954cute1_E
	.align		8
        /*0068*/ 	.dword	$str$22
	.align		8
        /*0070*/ 	.dword	$str$23


//--------------------- .text._ZN7cutlass13device_kernelINS_4gemm6kernel13GemmUniversalIN4cute5tupleIJiiiiEEENS1_10collective13CollectiveMmaINS1_34MainloopSm90TmaGmmaWarpSpecializedILi14ENS5_IJNS4_1CILi1EEENSA_ILi4EEESB_EEENS1_35KernelTmaWarpSpecializedCooperativeEEENS5_IJNSA_ILi128EEESG_NSA_ILi32EEEEEENS_6half_tENS5_IJlSB_lEEESJ_SK_NS4_8TiledMMAINS4_8MMA_AtomIJNS4_4SM904GMMA26MMA_64x128x16_F32F16F16_SSILNSO_5MajorE0ELSQ_0ELNSO_7ScaleInE1ELSR_1EEEEEENS4_6LayoutINS5_IJNSA_ILi2EEESB_SB_EEENS5_IJSB_NSA_ILi0EEESX_EEEEENS5_IJNS4_10UnderscoreES10_S10_EEEEENS4_23SM90_TMA_LOAD_MULTICASTENS4_14ComposedLayoutINS4_7SwizzleILi2ELi4ELi3EEENS4_18smem_ptr_flag_bitsILi16EEENSU_INS5_IJNSA_ILi8EEESH_EEENS5_IJSH_SB_EEEEEEEvNS4_8identityENS4_13SM90_TMA_LOADES1D_vS1E_EENS_8epilogue10collective6detail29Sm90TmaWarpSpecializedAdapterINS1I_15DefaultEpilogueISJ_SK_SK_NS1H_6thread17LinearCombinationISJ_Li1EffLNS1M_9ScaleType4KindE0ELNS_15FloatRoundStyleE2ESJ_EENS1_15EpilogueDefaultEEEEEvvEEEEvNT_6ParamsE --------------------------
	.section	.text._ZN7cutlass13device_kernelINS_4gemm6kernel13GemmUniversalIN4cute5tupleIJiiiiEEENS1_10collective13CollectiveMmaINS1_34MainloopSm90TmaGmmaWarpSpecializedILi14ENS5_IJNS4_1CILi1EEENSA_ILi4EEESB_EEENS1_35KernelTmaWarpSpecializedCooperativeEEENS5_IJNSA_ILi128EEESG_NSA_ILi32EEEEEENS_6half_tENS5_IJlSB_lEEESJ_SK_NS4_8TiledMMAINS4_8MMA_AtomIJNS4_4SM904GMMA26MMA_64x128x16_F32F16F16_SSILNSO_5MajorE0ELSQ_0ELNSO_7ScaleInE1ELSR_1EEEEEENS4_6LayoutINS5_IJNSA_ILi2EEESB_SB_EEENS5_IJSB_NSA_ILi0EEESX_EEEEENS5_IJNS4_10UnderscoreES10_S10_EEEEENS4_23SM90_TMA_LOAD_MULTICASTENS4_14ComposedLayoutINS4_7SwizzleILi2ELi4ELi3EEENS4_18smem_ptr_flag_bitsILi16EEENSU_INS5_IJNSA_ILi8EEESH_EEENS5_IJSH_SB_EEEEEEEvNS4_8identityENS4_13SM90_TMA_LOADES1D_vS1E_EENS_8epilogue10collective6detail29Sm90TmaWarpSpecializedAdapterINS1I_15DefaultEpilogueISJ_SK_SK_NS1H_6thread17LinearCombinationISJ_Li1EffLNS1M_9ScaleType4KindE0ELNS_15FloatRoundStyleE2ESJ_EENS1_15EpilogueDefaultEEEEEvvEEEEvNT_6ParamsE,"ax",@progbits
	.align	128
.text._ZN7cutlass13device_kernelINS_4gemm6kernel13GemmUniversalIN4cute5tupleIJiiiiEEENS1_10collective13CollectiveMmaINS1_34MainloopSm90TmaGmmaWarpSpecializedILi14ENS5_IJNS4_1CILi1EEENSA_ILi4EEESB_EEENS1_35KernelTmaWarpSpecializedCooperativeEEENS5_IJNSA_ILi128EEESG_NSA_ILi32EEEEEENS_6half_tENS5_IJlSB_lEEESJ_SK_NS4_8TiledMMAINS4_8MMA_AtomIJNS4_4SM904GMMA26MMA_64x128x16_F32F16F16_SSILNSO_5MajorE0ELSQ_0ELNSO_7ScaleInE1ELSR_1EEEEEENS4_6LayoutINS5_IJNSA_ILi2EEESB_SB_EEENS5_IJSB_NSA_ILi0EEESX_EEEEENS5_IJNS4_10UnderscoreES10_S10_EEEEENS4_23SM90_TMA_LOAD_MULTICASTENS4_14ComposedLayoutINS4_7SwizzleILi2ELi4ELi3EEENS4_18smem_ptr_flag_bitsILi16EEENSU_INS5_IJNSA_ILi8EEESH_EEENS5_IJSH_SB_EEEEEEEvNS4_8identityENS4_13SM90_TMA_LOADES1D_vS1E_EENS_8epilogue10collective6detail29Sm90TmaWarpSpecializedAdapterINS1I_15DefaultEpilogueISJ_SK_SK_NS1H_6thread17LinearCombinationISJ_Li1EffLNS1M_9ScaleType4KindE0ELNS_15FloatRoundStyleE2ESJ_EENS1_15EpilogueDefaultEEEEEvvEEEEvNT_6ParamsE:
        .type           _ZN7cutlass13device_kernelINS_4gemm6kernel13GemmUniversalIN4cute5tupleIJiiiiEEENS1_10collective13CollectiveMmaINS1_34MainloopSm90TmaGmmaWarpSpecializedILi14ENS5_IJNS4_1CILi1EEENSA_ILi4EEESB_EEENS1_35KernelTmaWarpSpecializedCooperativeEEENS5_IJNSA_ILi128EEESG_NSA_ILi32EEEEEENS_6half_tENS5_IJlSB_lEEESJ_SK_NS4_8TiledMMAINS4_8MMA_AtomIJNS4_4SM904GMMA26MMA_64x128x16_F32F16F16_SSILNSO_5MajorE0ELSQ_0ELNSO_7ScaleInE1ELSR_1EEEEEENS4_6LayoutINS5_IJNSA_ILi2EEESB_SB_EEENS5_IJSB_NSA_ILi0EEESX_EEEEENS5_IJNS4_10UnderscoreES10_S10_EEEEENS4_23SM90_TMA_LOAD_MULTICASTENS4_14ComposedLayoutINS4_7SwizzleILi2ELi4ELi3EEENS4_18smem_ptr_flag_bitsILi16EEENSU_INS5_IJNSA_ILi8EEESH_EEENS5_IJSH_SB_EEEEEEEvNS4_8identityENS4_13SM90_TMA_LOADES1D_vS1E_EENS_8epilogue10collective6detail29Sm90TmaWarpSpecializedAdapterINS1I_15DefaultEpilogueISJ_SK_SK_NS1H_6thread17LinearCombinationISJ_Li1EffLNS1M_9ScaleType4KindE0ELNS_15FloatRoundStyleE2ESJ_EENS1_15EpilogueDefaultEEEEEvvEEEEvNT_6ParamsE,@function
        .size           _ZN7cutlass13device_kernelINS_4gemm6kernel13GemmUniversalIN4cute5tupleIJiiiiEEENS1_10collective13CollectiveMmaINS1_34MainloopSm90TmaGmmaWarpSpecializedILi14ENS5_IJNS4_1CILi1EEENSA_ILi4EEESB_EEENS1_35KernelTmaWarpSpecializedCooperativeEEENS5_IJNSA_ILi128EEESG_NSA_ILi32EEEEEENS_6half_tENS5_IJlSB_lEEESJ_SK_NS4_8TiledMMAINS4_8MMA_AtomIJNS4_4SM904GMMA26MMA_64x128x16_F32F16F16_SSILNSO_5MajorE0ELSQ_0ELNSO_7ScaleInE1ELSR_1EEEEEENS4_6LayoutINS5_IJNSA_ILi2EEESB_SB_EEENS5_IJSB_NSA_ILi0EEESX_EEEEENS5_IJNS4_10UnderscoreES10_S10_EEEEENS4_23SM90_TMA_LOAD_MULTICASTENS4_14ComposedLayoutINS4_7SwizzleILi2ELi4ELi3EEENS4_18smem_ptr_flag_bitsILi16EEENSU_INS5_IJNSA_ILi8EEESH_EEENS5_IJSH_SB_EEEEEEEvNS4_8identityENS4_13SM90_TMA_LOADES1D_vS1E_EENS_8epilogue10collective6detail29Sm90TmaWarpSpecializedAdapterINS1I_15DefaultEpilogueISJ_SK_SK_NS1H_6thread17LinearCombinationISJ_Li1EffLNS1M_9ScaleType4KindE0ELNS_15FloatRoundStyleE2ESJ_EENS1_15EpilogueDefaultEEEEEvvEEEEvNT_6ParamsE,(.L_x_220 - _ZN7cutlass13device_kernelINS_4gemm6kernel13GemmUniversalIN4cute5tupleIJiiiiEEENS1_10collective13CollectiveMmaINS1_34MainloopSm90TmaGmmaWarpSpecializedILi14ENS5_IJNS4_1CILi1EEENSA_ILi4EEESB_EEENS1_35KernelTmaWarpSpecializedCooperativeEEENS5_IJNSA_ILi128EEESG_NSA_ILi32EEEEEENS_6half_tENS5_IJlSB_lEEESJ_SK_NS4_8TiledMMAINS4_8MMA_AtomIJNS4_4SM904GMMA26MMA_64x128x16_F32F16F16_SSILNSO_5MajorE0ELSQ_0ELNSO_7ScaleInE1ELSR_1EEEEEENS4_6LayoutINS5_IJNSA_ILi2EEESB_SB_EEENS5_IJSB_NSA_ILi0EEESX_EEEEENS5_IJNS4_10UnderscoreES10_S10_EEEEENS4_23SM90_TMA_LOAD_MULTICASTENS4_14ComposedLayoutINS4_7SwizzleILi2ELi4ELi3EEENS4_18smem_ptr_flag_bitsILi16EEENSU_INS5_IJNSA_ILi8EEESH_EEENS5_IJSH_SB_EEEEEEEvNS4_8identityENS4_13SM90_TMA_LOADES1D_vS1E_EENS_8epilogue10collective6detail29Sm90TmaWarpSpecializedAdapterINS1I_15DefaultEpilogueISJ_SK_SK_NS1H_6thread17LinearCombinationISJ_Li1EffLNS1M_9ScaleType4KindE0ELNS_15FloatRoundStyleE2ESJ_EENS1_15EpilogueDefaultEEEEEvvEEEEvNT_6ParamsE)
        .other          _ZN7cutlass13device_kernelINS_4gemm6kernel13GemmUniversalIN4cute5tupleIJiiiiEEENS1_10collective13CollectiveMmaINS1_34MainloopSm90TmaGmmaWarpSpecializedILi14ENS5_IJNS4_1CILi1EEENSA_ILi4EEESB_EEENS1_35KernelTmaWarpSpecializedCooperativeEEENS5_IJNSA_ILi128EEESG_NSA_ILi32EEEEEENS_6half_tENS5_IJlSB_lEEESJ_SK_NS4_8TiledMMAINS4_8MMA_AtomIJNS4_4SM904GMMA26MMA_64x128x16_F32F16F16_SSILNSO_5MajorE0ELSQ_0ELNSO_7ScaleInE1ELSR_1EEEEEENS4_6LayoutINS5_IJNSA_ILi2EEESB_SB_EEENS5_IJSB_NSA_ILi0EEESX_EEEEENS5_IJNS4_10UnderscoreES10_S10_EEEEENS4_23SM90_TMA_LOAD_MULTICASTENS4_14ComposedLayoutINS4_7SwizzleILi2ELi4ELi3EEENS4_18smem_ptr_flag_bitsILi16EEENSU_INS5_IJNSA_ILi8EEESH_EEENS5_IJSH_SB_EEEEEEEvNS4_8identityENS4_13SM90_TMA_LOADES1D_vS1E_EENS_8epilogue10collective6detail29Sm90TmaWarpSpecializedAdapterINS1I_15DefaultEpilogueISJ_SK_SK_NS1H_6thread17LinearCombinationISJ_Li1EffLNS1M_9ScaleType4KindE0ELNS_15FloatRoundStyleE2ESJ_EENS1_15EpilogueDefaultEEEEEvvEEEEvNT_6ParamsE,@"STO_CUDA_ENTRY STV_DEFAULT"
_ZN7cutlass13device_kernelINS_4gemm6kernel13GemmUniversalIN4cute5tupleIJiiiiEEENS1_10collective13CollectiveMmaINS1_34MainloopSm90TmaGmmaWarpSpecializedILi14ENS5_IJNS4_1CILi1EEENSA_ILi4EEESB_EEENS1_35KernelTmaWarpSpecializedCooperativeEEENS5_IJNSA_ILi128EEESG_NSA_ILi32EEEEEENS_6half_tENS5_IJlSB_lEEESJ_SK_NS4_8TiledMMAINS4_8MMA_AtomIJNS4_4SM904GMMA26MMA_64x128x16_F32F16F16_SSILNSO_5MajorE0ELSQ_0ELNSO_7ScaleInE1ELSR_1EEEEEENS4_6LayoutINS5_IJNSA_ILi2EEESB_SB_EEENS5_IJSB_NSA_ILi0EEESX_EEEEENS5_IJNS4_10UnderscoreES10_S10_EEEEENS4_23SM90_TMA_LOAD_MULTICASTENS4_14ComposedLayoutINS4_7SwizzleILi2ELi4ELi3EEENS4_18smem_ptr_flag_bitsILi16EEENSU_INS5_IJNSA_ILi8EEESH_EEENS5_IJSH_SB_EEEEEEEvNS4_8identityENS4_13SM90_TMA_LOADES1D_vS1E_EENS_8epilogue10collective6detail29Sm90TmaWarpSpecializedAdapterINS1I_15DefaultEpilogueISJ_SK_SK_NS1H_6thread17LinearCombinationISJ_Li1EffLNS1M_9ScaleType4KindE0ELNS_15FloatRoundStyleE2ESJ_EENS1_15EpilogueDefaultEEEEEvvEEEEvNT_6ParamsE:
[----:B------:R-:W0:Y:S01]  /*0000*/  LDC R1, c[0x0][0x28] ;  /* 0x00000a00ff017b82 */ /* 0x000e220000000800 */
[----:B------:R-:W1:Y:S01]  /*0010*/  S2R R18, SR_TID.X ;  /* 0x0000000000127919 */ /* 0x000e620000002100 */
[----:B------:R-:W-:Y:S01]  /*0020*/  ELECT P0, URZ, PT ;  /* 0x00000000003f782f */ /* 0x000fe20003800000 */
[----:B------:R-:W-:Y:S01]  /*0030*/  BSSY B0, `(.L_x_0) ;  /* 0x000000f000007945 */ /* 0x000fe20003800000 */
[--C-:B-1----:R-:W-:Y:S02]  /*0040*/  SHF.R.U32.HI R0, RZ, 0x5, R18.reuse ;  /* 0x00000005ff007819 */ /* 0x102fe40000011612 */
[----:B------:R-:W-:-:S03]  /*0050*/  SHF.R.U32.HI R3, RZ, 0x7, R18 ;  /* 0x00000007ff037819 */ /* 0x000fc60000011612 */
[----:B------:R-:W1:Y:S04]  /*0060*/  SHFL.IDX PT, R2, R0, RZ, 0x1f ;  /* 0x00001fff00027589 */ /* 0x000e6800000e0000 */
[----:B------:R2:W3:Y:S01]  /*0070*/  SHFL.IDX PT, R5, R3, RZ, 0x1f ;  /* 0x00001fff03057589 */ /* 0x0004e200000e0000 */
[----:B-1----:R-:W-:-:S13]  /*0080*/  ISETP.NE.OR P0, PT, R2, RZ, !P0 ;  /* 0x000000ff0200720c */ /* 0x002fda0004705670 */
[----:B0-23--:R-:W-:Y:S05]  /*0090*/  @P0 BRA `(.L_x_1) ;  /* 0x0000000000200947 */ /* 0x00dfea0003800000 */
[----:B------:R-:W-:Y:S02]  /*00a0*/  ULDC.64 UR4, c[0x0][0x198] ;  /* 0x0000660000047ab9 */ /* 0x000fe40000000a00 */
[----:B------:R-:W-:Y:S02]  /*00b0*/  UIADD3 UR6, UP0, UR4, 0xf0, URZ ;  /* 0x000000f004067890 */ /* 0x000fe4000ff1e03f */
[----:B------:R-:W-:Y:S02]  /*00c0*/  UIADD3 UR4, UP1, UR4, 0x1f0, URZ ;  /* 0x000001f004047890 */ /* 0x000fe4000ff3e03f */
[----:B------:R-:W-:Y:S02]  /*00d0*/  UIADD3.X UR7, URZ, UR5, URZ, UP0, !UPT ;  /* 0x000000053f077290 */ /* 0x000fe400087fe43f */
[----:B------:R-:W-:-:S07]  /*00e0*/  UIADD3.X UR5, URZ, UR5, URZ, UP1, !UPT ;  /* 0x000000053f057290 */ /* 0x000fce0008ffe43f */
[----:B------:R0:W-:Y:S02]  /*00f0*/  UTMACCTL.PF [UR6] ;  /* 0x00000000060079b9 */ /* 0x0001e40008040000 */
[----:B------:R0:W-:Y:S02]  /*0100*/  UTMACCTL.PF [UR4] ;  /* 0x00000000040079b9 */ /* 0x0001e40008040000 */
[----:B0-----:R-:W-:Y:S01]  /*0110*/  NOP ;  /* 0x0000000000007918 */ /* 0x001fe20000000000 */
.L_x_1:
[----:B------:R-:W-:Y:S05]  /*0120*/  BSYNC B0 ;  /* 0x0000000000007941 */ /* 0x000fea0003800000 */
.L_x_0:
[----:B------:R-:W0:Y:S02]  /*0130*/  SHFL.IDX PT, R3, R0, RZ, 0x1f ;  /* 0x00001fff00037589 */ /* 0x000e2400000e0000 */
[----:B0-----:R-:W-:-:S13]  /*0140*/  ISETP.NE.AND P0, PT, R3, RZ, PT ;  /* 0x000000ff0300720c */ /* 0x001fda0003f05270 */
[----:B------:R-:W-:Y:S05]  /*0150*/  @P0 BRA `(.L_x_2) ;  /* 0x0000000000b40947 */ /* 0x000fea0003800000 */
[----:B------:R-:W-:Y:S01]  /*0160*/  ELECT P0, URZ, PT ;  /* 0x00000000003f782f */ /* 0x000fe20003800000 */
[----:B------:R-:W-:-:S12]  /*0170*/  BSSY B0, `(.L_x_2) ;  /* 0x000002b000007945 */ /* 0x000fd80003800000 */
[----:B------:R-:W-:Y:S05]  /*0180*/  @!P0 BRA `(.L_x_3) ;  /* 0x0000000000a48947 */ /* 0x000fea0003800000 */
[----:B------:R-:W0:Y:S01]  /*0190*/  S2UR UR8, SR_CgaCtaId ;  /* 0x00000000000879c3 */ /* 0x000e220000008800 */
[----:B------:R-:W-:Y:S01]  /*01a0*/  UMOV UR4, 0x400 ;  /* 0x0000040000047882 */ /* 0x000fe20000000000 */
[----:B------:R-:W-:Y:S01]  /*01b0*/  UMOV UR5, 0x1 ;  /* 0x0000000100057882 */ /* 0x000fe20000000000 */
[----:B------:R-:W-:Y:S02]  /*01c0*/  UMOV UR6, 0x8 ;  /* 0x0000000800067882 */ /* 0x000fe40000000000 */
[----:B------:R-:W-:-:S04]  /*01d0*/  UIADD3 UR6, -UR6, 0x100000, URZ ;  /* 0x0010000006067890 */ /* 0x000fc8000fffe13f */
[----:B------:R-:W-:Y:S02]  /*01e0*/  USHF.L.U32 UR7, UR6, 0xb, URZ ;  /* 0x0000000b06077899 */ /* 0x000fe4000800063f */
[----:B------:R-:W-:Y:S02]  /*01f0*/  USHF.L.U32 UR6, UR6, 0x1, URZ ;  /* 0x0000000106067899 */ /* 0x000fe4000800063f */
[----:B0-----:R-:W-:Y:S02]  /*0200*/  ULEA UR8, UR8, UR4, 0x18 ;  /* 0x0000000408087291 */ /* 0x001fe4000f8ec03f */
[----:B------:R-:W-:-:S04]  /*0210*/  UIADD3 UR4, -UR5, 0x100000, URZ ;  /* 0x0010000005047890 */ /* 0x000fc8000fffe13f */
[----:B------:R-:W-:Y:S02]  /*0220*/  USHF.L.U32 UR5, UR4, 0xb, URZ ;  /* 0x0000000b04057899 */ /* 0x000fe4000800063f */
[----:B------:R-:W-:Y:S01]  /*0230*/  USHF.L.U32 UR4, UR4, 0x1, URZ ;  /* 0x0000000104047899 */ /* 0x000fe2000800063f */
[----:B------:R-:W0:Y:S11]  /*0240*/  FENCE.VIEW.ASYNC.S ;  /* 0x00000000000073c6 */ /* 0x000e360000000000 */
[----:B0-----:R0:W1:Y:S01]  /*0250*/  SYNCS.EXCH.64 URZ, [UR8], UR4 ;  /* 0x00000004083f75b2 */ /* 0x0010620008000100 */
[----:B------:R0:W2:Y:S01]  /*0260*/  SYNCS.EXCH.64 URZ, [UR8+0x70], UR6 ;  /* 0x00007006083f75b2 */ /* 0x0000a20008000100 */
[----:B------:R0:W3:Y:S01]  /*0270*/  SYNCS.EXCH.64 URZ, [UR8+0x8], UR4 ;  /* 0x00000804083f75b2 */ /* 0x0000e20008000100 */
[----:B------:R0:W4:Y:S01]  /*0280*/  SYNCS.EXCH.64 URZ, [UR8+0x78], UR6 ;  /* 0x00007806083f75b2 */ /* 0x0001220008000100 */
[----:B------:R0:W0:Y:S01]  /*0290*/  SYNCS.EXCH.64 URZ, [UR8+0x10], UR4 ;  /* 0x00001004083f75b2 */ /* 0x0000220008000100 */
        /* <DEDUP_REMOVED lines=23> */
[----:B-1234-:R-:W-:Y:S01]  /*0410*/  NOP ;  /* 0x0000000000007918 */ /* 0x01efe20000000000 */
.L_x_3:
[----:B0-----:R-:W-:Y:S05]  /*0420*/  BSYNC B0 ;  /* 0x0000000000007941 */ /* 0x001fea0003800000 */
.L_x_2:
[----:B------:R-:W0:Y:S01]  /*0430*/  SHFL.IDX PT, R0, R0, RZ, 0x1f ;  /* 0x00001fff00007589 */ /* 0x000e2200000e0000 */
[----:B------:R-:W-:Y:S01]  /*0440*/  SHF.R.S32.HI R7, RZ, 0x1f, R18 ;  /* 0x0000001fff077819 */ /* 0x000fe20000011412 */
[----:B------:R-:W1:Y:S01]  /*0450*/  S2UR UR8, SR_CTAID.X ;  /* 0x00000000000879c3 */ /* 0x000e620000002500 */
[----:B------:R-:W-:Y:S01]  /*0460*/  ELECT P0, URZ, PT ;  /* 0x00000000003f782f */ /* 0x000fe20003800000 */
[----:B------:R-:W2:Y:S01]  /*0470*/  S2R R4, SR_CTAID.Y ;  /* 0x0000000000047919 */ /* 0x000ea20000002600 */
[----:B------:R-:W-:Y:S01]  /*0480*/  LEA.HI R7, R7, R18, RZ, 0x7 ;  /* 0x0000001207077211 */ /* 0x000fe200078f38ff */
[----:B------:R-:W-:Y:S01]  /*0490*/  ULDC UR4, c[0x0][0x154] ;  /* 0x0000550000047ab9 */ /* 0x000fe20000000800 */
[----:B------:R-:W-:Y:S01]  /*04a0*/  SHF.R.S32.HI R8, RZ, 0x1f, R3 ;  /* 0x0000001fff087819 */ /* 0x000fe20000011403 */
[----:B------:R-:W-:Y:S01]  /*04b0*/  NOP ;  /* 0x0000000000007918 */ /* 0x000fe20000000000 */
[----:B------:R-:W-:Y:S01]  /*04c0*/  LOP3.LUT R7, R7, 0xffffff80, RZ, 0xc0, !PT ;  /* 0xffffff8007077812 */ /* 0x000fe200078ec0ff */
[----:B------:R-:W3:Y:S01]  /*04d0*/  LDC R12, c[0x0][0x140] ;  /* 0x00005000ff0c7b82 */ /* 0x000ee20000000800 */
[----:B------:R-:W-:Y:S01]  /*04e0*/  LEA.HI R8, R8, R3, RZ, 0x2 ;  /* 0x0000000308087211 */ /* 0x000fe200078f10ff */
[----:B------:R-:W-:-:S02]  /*04f0*/  NOP ;  /* 0x0000000000007918 */ /* 0x000fc40000000000 */
[----:B------:R-:W-:Y:S01]  /*0500*/  IMAD.IADD R6, R18, 0x1, -R7 ;  /* 0x0000000112067824 */ /* 0x000fe200078e0a07 */
[----:B------:R-:W-:-:S03]  /*0510*/  LOP3.LUT R8, R8, 0x3ffffffc, RZ, 0xc0, !PT ;  /* 0x3ffffffc08087812 */ /* 0x000fc600078ec0ff */
[----:B------:R-:W4:Y:S01]  /*0520*/  LDC R10, c[0x0][0x144] ;  /* 0x00005100ff0a7b82 */ /* 0x000f220000000800 */
[----:B------:R-:W-:Y:S02]  /*0530*/  SHF.R.S32.HI R7, RZ, 0x1f, R6 ;  /* 0x0000001fff077819 */ /* 0x000fe40000011406 */
[----:B------:R-:W-:Y:S02]  /*0540*/  LOP3.LUT P2, RZ, R6, 0x7, RZ, 0xc0, !PT ;  /* 0x0000000706ff7812 */ /* 0x000fe4000784c0ff */
[----:B------:R-:W-:Y:S01]  /*0550*/  LEA.HI R7, R7, R6, RZ, 0x3 ;  /* 0x0000000607077211 */ /* 0x000fe200078f18ff */
[----:B------:R-:W-:Y:S01]  /*0560*/  VIADD R6, R5, 0xffffffff ;  /* 0xffffffff05067836 */ /* 0x000fe20000000000 */
[----:B0-----:R-:W-:Y:S02]  /*0570*/  ISETP.NE.OR P0, PT, R0, RZ, !P0 ;  /* 0x000000ff0000720c */ /* 0x001fe40004705670 */
[--C-:B------:R-:W-:Y:S02]  /*0580*/  SHF.R.S32.HI R0, RZ, 0x3, R7.reuse ;  /* 0x00000003ff007819 */ /* 0x100fe40000011407 */
[----:B------:R-:W-:-:S02]  /*0590*/  SHF.R.S32.HI R7, RZ, 0x1f, R7 ;  /* 0x0000001fff077819 */ /* 0x000fc40000011407 */
[----:B------:R-:W-:Y:S02]  /*05a0*/  ISETP.GE.U32.AND P5, PT, R6, 0x2, PT ;  /* 0x000000020600780c */ /* 0x000fe40003fa6070 */
[----:B------:R-:W-:Y:S02]  /*05b0*/  LEA.HI R7, R7, R0, RZ, 0x2 ;  /* 0x0000000007077211 */ /* 0x000fe400078f10ff */
[----:B---3--:R-:W-:Y:S02]  /*05c0*/  ISETP.EQ.U32.AND P3, PT, R12, 0x1, PT ;  /* 0x000000010c00780c */ /* 0x008fe40003f62070 */
[----:B--2---:R-:W-:Y:S01]  /*05d0*/  I2FP.F32.U32 R9, R4 ;  /* 0x0000000400097245 */ /* 0x004fe20000201000 */
[----:B------:R-:W-:Y:S01]  /*05e0*/  VOTEU.ALL UP0, P0 ;  /* 0x00000000003f7886 */ /* 0x000fe20000000000 */
[----:B------:R-:W-:Y:S01]  /*05f0*/  LOP3.LUT R7, R7, 0xfffffffc, RZ, 0xc0, !PT ;  /* 0xfffffffc07077812 */ /* 0x000fe200078ec0ff */
[----:B------:R-:W-:Y:S02]  /*0600*/  VOTEU.ALL UP1, P0 ;  /* 0x00000000003f7886 */ /* 0x000fe40000020000 */
[----:B------:R-:W-:Y:S01]  /*0610*/  FMUL R11, R9, UR4 ;  /* 0x00000004090b7c20 */ /* 0x000fe20008400000 */
[----:B------:R-:W-:Y:S01]  /*0620*/  IMAD.IADD R9, R3, 0x1, -R8 ;  /* 0x0000000103097824 */ /* 0x000fe200078e0a08 */
[----:B-1----:R-:W-:Y:S01]  /*0630*/  I2FP.F32.U32 R8, UR8 ;  /* 0x0000000800087c45 */ /* 0x002fe20008201000 */
[----:B------:R-:W-:Y:S01]  /*0640*/  IMAD.IADD R0, R0, 0x1, -R7 ;  /* 0x0000000100007824 */ /* 0x000fe200078e0a07 */
[----:B------:R-:W0:Y:S01]  /*0650*/  @!UP0 S2UR UR7, SR_CgaCtaId ;  /* 0x00000000000789c3 */ /* 0x000e220000008800 */
[----:B------:R-:W-:Y:S01]  /*0660*/  ULDC UR4, c[0x0][0x150] ;  /* 0x0000540000047ab9 */ /* 0x000fe20000000800 */
[----:B------:R-:W1:Y:S01]  /*0670*/  F2I.U32.TRUNC.NTZ R11, R11 ;  /* 0x0000000b000b7305 */ /* 0x000e62000020f000 */
[----:B------:R-:W-:Y:S01]  /*0680*/  FMUL R8, R8, UR4 ;  /* 0x0000000408087c20 */ /* 0x000fe20008400000 */
[----:B------:R-:W-:Y:S01]  /*0690*/  SHF.R.S32.HI R3, RZ, 0x1f, R2 ;  /* 0x0000001fff037819 */ /* 0x000fe20000011402 */
[----:B------:R-:W-:Y:S01]  /*06a0*/  IMAD R9, R9, 0x4, R0 ;  /* 0x0000000409097824 */ /* 0x000fe200078e0200 */
[----:B------:R-:W-:Y:S01]  /*06b0*/  UMOV UR4, 0x20 ;  /* 0x0000002000047882 */ /* 0x000fe20000000000 */
[----:B------:R-:W-:Y:S01]  /*06c0*/  @!UP0 UMOV UR6, 0x400 ;  /* 0x0000040000068882 */ /* 0x000fe20000000000 */
[----:B------:R-:W2:Y:S01]  /*06d0*/  LDC R7, c[0x0][0x148] ;  /* 0x00005200ff077b82 */ /* 0x000ea20000000800 */
[----:B------:R-:W-:Y:S01]  /*06e0*/  LEA.HI R3, R3, R2, RZ, 0x2 ;  /* 0x0000000203037211 */ /* 0x000fe200078f10ff */
[----:B------:R-:W3:Y:S01]  /*06f0*/  F2I.U32.TRUNC.NTZ R8, R8 ;  /* 0x0000000800087305 */ /* 0x000ee2000020f000 */
[----:B------:R-:W-:Y:S01]  /*0700*/  IMAD.SHL.U32 R22, R9, 0x4, RZ ;  /* 0x0000000409167824 */ /* 0x000fe200078e00ff */
[----:B------:R-:W-:-:S04]  /*0710*/  @!UP0 UIADD3 UR4, -UR4, 0x100000, URZ ;  /* 0x0010000004048890 */ /* 0x000fc8000fffe13f */
[----:B------:R-:W-:Y:S02]  /*0720*/  @!UP0 USHF.L.U32 UR5, UR4, 0xb, URZ ;  /* 0x0000000b04058899 */ /* 0x000fe4000800063f */
[----:B------:R-:W-:Y:S01]  /*0730*/  @!UP0 USHF.L.U32 UR4, UR4, 0x1, URZ ;  /* 0x0000000104048899 */ /* 0x000fe2000800063f */
[----:B------:R-:W-:Y:S02]  /*0740*/  LOP3.LUT R3, R3, 0xfffffffc, RZ, 0xc0, !PT ;  /* 0xfffffffc03037812 */ /* 0x000fe400078ec0ff */
[----:B------:R-:W-:Y:S01]  /*0750*/  LOP3.LUT R22, R9, 0xc, R22, 0x78, !PT ;  /* 0x0000000c09167812 */ /* 0x000fe200078e7816 */
[----:B-1----:R-:W-:Y:S02]  /*0760*/  IMAD.MOV R21, RZ, RZ, -R11 ;  /* 0x000000ffff157224 */ /* 0x002fe400078e0a0b */
[----:B------:R-:W-:Y:S01]  /*0770*/  IMAD.IADD R0, R2, 0x1, -R3 ;  /* 0x0000000102007824 */ /* 0x000fe200078e0a03 */
[----:B0-----:R-:W-:Y:S01]  /*0780*/  @!UP0 ULEA UR6, UR7, UR6, 0x18 ;  /* 0x0000000607068291 */ /* 0x001fe2000f8ec03f */
[----:B---3--:R-:W-:-:S03]  /*0790*/  IMAD.MOV R3, RZ, RZ, -R8 ;  /* 0x000000ffff037224 */ /* 0x008fc600078e0a08 */
[----:B------:R-:W-:Y:S01]  /*07a0*/  ISETP.NE.AND P1, PT, R0, 0x3, PT ;  /* 0x000000030000780c */ /* 0x000fe20003f25270 */
[----:B------:R-:W-:Y:S01]  /*07b0*/  VOTEU.ALL UP0, P0 ;  /* 0x00000000003f7886 */ /* 0x000fe20000000000 */
[----:B------:R-:W-:Y:S01]  /*07c0*/  ISETP.LT.U32.AND P0, PT, R22, 0x4, !P2 ;  /* 0x000000041600780c */ /* 0x000fe20005701070 */
[----:B----4-:R-:W-:Y:S01]  /*07d0*/  IMAD R3, R10, R3, UR8 ;  /* 0x000000080a037e24 */ /* 0x010fe2000f8e0203 */
[----:B------:R-:W-:Y:S01]  /*07e0*/  ISETP.EQ.OR P1, PT, R0, RZ, !P1 ;  /* 0x000000ff0000720c */ /* 0x000fe20004f22670 */
[----:B--2---:R-:W-:Y:S01]  /*07f0*/  IMAD R9, R7, R21, R4 ;  /* 0x0000001507097224 */ /* 0x004fe200078e0204 */
[C---:B------:R-:W-:Y:S02]  /*0800*/  ISETP.NE.AND P2, PT, R5.reuse, RZ, PT ;  /* 0x000000ff0500720c */ /* 0x040fe40003f45270 */
[----:B------:R-:W-:Y:S01]  /*0810*/  ISETP.EQ.AND P1, PT, R5, RZ, P1 ;  /* 0x000000ff0500720c */ /* 0x000fe20000f22270 */
[----:B------:R-:W0:Y:S02]  /*0820*/  FENCE.VIEW.ASYNC.S ;  /* 0x00000000000073c6 */ /* 0x000e240000000000 */
[----:B0-----:R0:W1:Y:S01]  /*0830*/  @!UP0 SYNCS.EXCH.64 URZ, [UR6+0xf0], UR4 ;  /* 0x0000f004063f85b2 */ /* 0x0010620008000100 */
[----:B------:R-:W-:-:S02]  /*0840*/  ISETP.NE.AND P4, PT, R9, R22, PT ;  /* 0x000000160900720c */ /* 0x000fc40003f85270 */
[----:B------:R-:W-:Y:S02]  /*0850*/  SEL R19, RZ, 0x1, !P1 ;  /* 0x00000001ff137807 */ /* 0x000fe40004800000 */
[----:B------:R-:W-:Y:S02]  /*0860*/  ISETP.EQ.OR P4, PT, R3, RZ, !P4 ;  /* 0x000000ff0300720c */ /* 0x000fe40006782670 */
[----:B------:R-:W-:Y:S02]  /*0870*/  SEL R19, R19, 0x2, P5 ;  /* 0x0000000213137807 */ /* 0x000fe40002800000 */
[----:B------:R-:W-:-:S04]  /*0880*/  PLOP3.LUT P0, PT, P0, P4, PT, 0x80, 0x0 ;  /* 0x000000000000781c */ /* 0x000fc80000709070 */
[----:B------:R-:W-:Y:S01]  /*0890*/  P2R R90, PR, RZ, 0x1 ;  /* 0x00000001ff5a7803 */ /* 0x000fe20000000000 */
[----:B------:R0:W2:Y:S01]  /*08a0*/  @!UP1 SYNCS.EXCH.64 URZ, [UR6+0xf8], UR4 ;  /* 0x0000f804063f95b2 */ /* 0x0000a20008000100 */
[----:B------:R-:W-:Y:S01]  /*08b0*/  NOP ;  /* 0x0000000000007918 */ /* 0x000fe20000000000 */
[----:B------:R-:W-:Y:S06]  /*08c0*/  @!P3 BRA `(.L_x_4) ;  /* 0x000000000008b947 */ /* 0x000fec0003800000 */
[----:B-12---:R-:W-:Y:S01]  /*08d0*/  UCGABAR_ARV ;  /* 0x00000000000079c7 */ /* 0x006fe20008000000 */
[----:B------:R-:W-:Y:S05]  /*08e0*/  BRA `(.L_x_5) ;  /* 0x0000000000047947 */ /* 0x000fea0003800000 */
.L_x_4:
[----:B-12---:R-:W-:Y:S01]  /*08f0*/  NOP ;  /* 0x0000000000007918 */ /* 0x006fe20000000000 */
.L_x_5:
[----:B------:R-:W1:Y:S01]  /*0900*/  LDC R2, c[0x0][0x65c] ;  /* 0x00019700ff027b82 */ /* 0x000e620000000800 */
[----:B------:R-:W-:Y:S02]  /*0910*/  IMAD.U32 R8, RZ, RZ, UR8 ;  /* 0x00000008ff087e24 */ /* 0x000fe4000f8e00ff */
[----:B------:R-:W-:Y:S01]  /*0920*/  IMAD.MOV.U32 R9, RZ, RZ, RZ ;  /* 0x000000ffff097224 */ /* 0x000fe200078e00ff */
[----:B-1----:R-:W-:-:S04]  /*0930*/  ISETP.NE.AND P1, PT, R2, 0x1, PT ;  /* 0x000000010200780c */ /* 0x002fc80003f25270 */
[----:B------:R-:W-:-:S09]  /*0940*/  P2R R5, PR, RZ, 0x2 ;  /* 0x00000002ff057803 */ /* 0x000fd20000000000 */
[----:B------:R-:W1:Y:S01]  /*0950*/  @P1 LDC R17, c[0x0][0x10] ;  /* 0x00000400ff111b82 */ /* 0x000e620000000800 */
[----:B------:R-:W-:Y:S02]  /*0960*/  @P1 IMAD.MOV.U32 R5, RZ, RZ, RZ ;  /* 0x000000ffff051224 */ /* 0x000fe400078e00ff */
[----:B------:R-:W-:-:S05]  /*0970*/  @P1 IMAD.MOV.U32 R13, RZ, RZ, RZ ;  /* 0x000000ffff0d1224 */ /* 0x000fca00078e00ff */
[----:B------:R-:W2:Y:S01]  /*0980*/  @!P1 LDC R11, c[0x0][0xc] ;  /* 0x00000300ff0b9b82 */ /* 0x000ea20000000800 */
[----:B-1----:R-:W-:-:S04]  /*0990*/  @P1 IMAD.WIDE.U32 R16, R17, UR8, R4 ;  /* 0x0000000811101c25 */ /* 0x002fc8000f8e0004 */
[----:B------:R-:W-:Y:S02]  /*09a0*/  @P1 IMAD.IADD R17, R17, 0x1, R13 ;  /* 0x0000000111111824 */ /* 0x000fe400078e020d */
[----:B--2---:R-:W-:-:S04]  /*09b0*/  @!P1 IMAD.WIDE.U32 R8, R4, R11, R8 ;  /* 0x0000000b04089225 */ /* 0x004fc800078e0008 */
[----:B------:R-:W-:Y:S02]  /*09c0*/  @!P1 IMAD.MOV.U32 R16, RZ, RZ, R8 ;  /* 0x000000ffff109224 */ /* 0x000fe400078e0008 */
[----:B------:R-:W-:Y:S01]  /*09d0*/  @!P1 IMAD.MOV.U32 R17, RZ, RZ, R9 ;  /* 0x000000ffff119224 */ /* 0x000fe200078e0009 */
[----:B------:R-:W-:Y:S06]  /*09e0*/  @!P3 BRA `(.L_x_6) ;  /* 0x00000000000cb947 */ /* 0x000fec0003800000 */
[----:B------:R-:W-:Y:S01]  /*09f0*/  UCGABAR_WAIT ;  /* 0x0000000000007dc7 */ /* 0x000fe20008000000 */
[----:B------:R-:W-:Y:S01]  /*0a00*/  CCTL.IVALL ;  /* 0x00000000ff00798f */ /* 0x000fe20002000000 */
[----:B------:R-:W-:Y:S05]  /*0a10*/  BRA `(.L_x_7) ;  /* 0x0000000000047947 */ /* 0x000fea0003800000 */
.L_x_6:
[----:B------:R-:W-:Y:S06]  /*0a20*/  BAR.SYNC.DEFER_BLOCKING 0x0 ;  /* 0x0000000000007b1d */ /* 0x000fec0000010000 */
.L_x_7:
[----:B------:R-:W-:Y:S05]  /*0a30*/  @!P2 BRA `(.L_x_8) ;  /* 0x0000005c000ca947 */ /* 0x000fea0003800000 */
[----:B------:R-:W-:-:S13]  /*0a40*/  ISETP.GT.U32.AND P0, PT, R6, 0x1, PT ;  /* 0x000000010600780c */ /* 0x000fda0003f04070 */
[----:B0-----:R-:W-:Y:S05]  /*0a50*/  @P0 EXIT ;  /* 0x000000000000094d */ /* 0x001fea0003800000 */
[----:B------:R-:W-:Y:S01]  /*0a60*/  ULDC.64 UR4, c[0x0][0x650] ;  /* 0x0001940000047ab9 */ /* 0x000fe20000000a00 */
[----:B------:R-:W-:Y:S01]  /*0a70*/  PRMT R0, RZ, 0x7610, R0 ;  /* 0x00007610ff007816 */ /* 0x000fe20000000000 */
[----:B------:R-:W-:Y:S01]  /*0a80*/  IMAD.MOV.U32 R92, RZ, RZ, -0x1 ;  /* 0xffffffffff5c7424 */ /* 0x000fe200078e00ff */
[----:B------:R-:W-:Y:S01]  /*0a90*/  ISETP.GE.U32.AND P0, PT, R16, UR4, PT ;  /* 0x0000000410007c0c */ /* 0x000fe2000bf06070 */
[----:B------:R-:W-:Y:S02]  /*0aa0*/  IMAD.MOV.U32 R93, RZ, RZ, -0x1 ;  /* 0xffffffffff5d7424 */ /* 0x000fe400078e00ff */
[----:B------:R-:W-:Y:S01]  /*0ab0*/  IMAD.MOV.U32 R89, RZ, RZ, -0x1 ;  /* 0xffffffffff597424 */ /* 0x000fe200078e00ff */
[----:B------:R-:W-:-:S13]  /*0ac0*/  ISETP.GE.U32.AND.EX P0, PT, R17, UR5, PT, P0 ;  /* 0x0000000511007c0c */ /* 0x000fda000bf06100 */
[----:B------:R-:W-:Y:S05]  /*0ad0*/  @P0 BRA `(.L_x_9) ;  /* 0x0000000400280947 */ /* 0x000fea0003800000 */
[----:B------:R-:W0:Y:S01]  /*0ae0*/  LDC.64 R24, c[0x0][0x628] ;  /* 0x00018a00ff187b82 */ /* 0x000e220000000a00 */
[----:B------:R-:W-:Y:S02]  /*0af0*/  IMAD.MOV.U32 R8, RZ, RZ, R16 ;  /* 0x000000ffff087224 */ /* 0x000fe400078e0010 */
[----:B------:R-:W-:-:S05]  /*0b00*/  IMAD.MOV.U32 R9, RZ, RZ, R17 ;  /* 0x000000ffff097224 */ /* 0x000fca00078e0011 */
[----:B------:R-:W1:Y:S08]  /*0b10*/  LDC R0, c[0x0][0x630] ;  /* 0x00018c00ff007b82 */ /* 0x000e700000000800 */
[----:B------:R-:W2:Y:S01]  /*0b20*/  LDC.64 R26, c[0x0][0x620] ;  /* 0x00018800ff1a7b82 */ /* 0x000ea20000000a00 */
[----:B0-----:R-:W-:-:S04]  /*0b30*/  ISETP.NE.U32.AND P0, PT, R24, RZ, PT ;  /* 0x000000ff1800720c */ /* 0x001fc80003f05070 */
[----:B------:R-:W-:-:S13]  /*0b40*/  ISETP.NE.AND.EX P0, PT, R25, RZ, PT, P0 ;  /* 0x000000ff1900720c */ /* 0x000fda0003f05300 */
[----:B-12---:R-:W-:Y:S05]  /*0b50*/  @!P0 BRA `(.L_x_10) ;  /* 0x0000000000288947 */ /* 0x006fea0003800000 */
[----:B------:R-:W0:Y:S02]  /*0b60*/  LDC R13, c[0x0][0x634] ;  /* 0x00018d00ff0d7b82 */ /* 0x000e240000000800 */
[----:B0-----:R-:W-:-:S05]  /*0b70*/  IADD3 R13, P0, R16, R13, RZ ;  /* 0x0000000d100d7210 */ /* 0x001fca0007f1e0ff */
[----:B------:R-:W-:-:S04]  /*0b80*/  IMAD.X R15, RZ, RZ, R17, P0 ;  /* 0x000000ffff0f7224 */ /* 0x000fc800000e0611 */
[----:B------:R-:W-:-:S04]  /*0b90*/  IMAD.WIDE.U32 R8, R15, R24, RZ ;  /* 0x000000180f087225 */ /* 0x000fc800078e00ff */
[----:B------:R-:W-:-:S04]  /*0ba0*/  IMAD.WIDE.U32 R10, P0, R13, R25, R8 ;  /* 0x000000190d0a7225 */ /* 0x000fc80007800008 */
[----:B------:R-:W-:-:S04]  /*0bb0*/  IMAD.WIDE.U32 R8, R13, R24, RZ ;  /* 0x000000180d087225 */ /* 0x000fc800078e00ff */
[----:B------:R-:W-:Y:S01]  /*0bc0*/  IMAD.X R13, RZ, RZ, RZ, P0 ;  /* 0x000000ffff0d7224 */ /* 0x000fe200000e06ff */
[----:B------:R-:W-:Y:S01]  /*0bd0*/  IADD3 RZ, P0, R9, R10, RZ ;  /* 0x0000000a09ff7210 */ /* 0x000fe20007f1e0ff */
[----:B------:R-:W-:-:S04]  /*0be0*/  IMAD.MOV.U32 R12, RZ, RZ, R11 ;  /* 0x000000ffff0c7224 */ /* 0x000fc800078e000b */
[----:B------:R-:W-:-:S08]  /*0bf0*/  IMAD.WIDE.U32.X R8, R15, R25, R12, P0 ;  /* 0x000000190f087225 */ /* 0x000fd000000e040c */
.L_x_10:
[----:B------:R-:W0:Y:S01]  /*0c00*/  LDC.64 R24, c[0x0][0x640] ;  /* 0x00019000ff187b82 */ /* 0x000e220000000a00 */
[-CC-:B------:R-:W-:Y:S01]  /*0c10*/  SHF.R.U64 R89, R8, R0.reuse, R9.reuse ;  /* 0x0000000008597219 */ /* 0x180fe20000001209 */
[----:B------:R-:W-:Y:S01]  /*0c20*/  IMAD R28, R7, R21, R4 ;  /* 0x00000015071c7224 */ /* 0x000fe200078e0204 */
[----:B------:R-:W-:Y:S01]  /*0c30*/  SHF.R.U32.HI R0, RZ, R0, R9 ;  /* 0x00000000ff007219 */ /* 0x000fe20000011609 */
[----:B------:R-:W-:Y:S01]  /*0c40*/  IMAD.MOV.U32 R21, RZ, RZ, 0x1 ;  /* 0x00000001ff157424 */ /* 0x000fe200078e00ff */
[----:B------:R-:W-:-:S03]  /*0c50*/  IADD3 R5, P0, RZ, -R89, RZ ;  /* 0x80000059ff057210 */ /* 0x000fc60007f1e0ff */
[----:B------:R-:W1:Y:S02]  /*0c60*/  LDC R6, c[0x0][0x618] ;  /* 0x00018600ff067b82 */ /* 0x000e640000000800 */
[----:B------:R-:W-:-:S04]  /*0c70*/  IMAD.X R9, RZ, RZ, ~R0, P0 ;  /* 0x000000ffff097224 */ /* 0x000fc800000e0e00 */
[-C--:B------:R-:W-:Y:S02]  /*0c80*/  IMAD R0, R9, R26.reuse, RZ ;  /* 0x0000001a09007224 */ /* 0x080fe400078e02ff */
[----:B------:R-:W2:Y:S01]  /*0c90*/  LDC R11, c[0x0][0x608] ;  /* 0x00018200ff0b7b82 */ /* 0x000ea20000000800 */
[----:B------:R-:W-:-:S04]  /*0ca0*/  IMAD.WIDE.U32 R8, R5, R26, R16 ;  /* 0x0000001a05087225 */ /* 0x000fc800078e0010 */
[----:B------:R-:W-:-:S03]  /*0cb0*/  IMAD R5, R5, R27, R0 ;  /* 0x0000001b05057224 */ /* 0x000fc600078e0200 */
[----:B------:R-:W3:Y:S01]  /*0cc0*/  LDC R12, c[0x0][0x658] ;  /* 0x00019600ff0c7b82 */ /* 0x000ee20000000800 */
[----:B0-----:R-:W-:Y:S01]  /*0cd0*/  ISETP.NE.U32.AND P0, PT, R24, RZ, PT ;  /* 0x000000ff1800720c */ /* 0x001fe20003f05070 */
[----:B------:R-:W-:Y:S02]  /*0ce0*/  IMAD.IADD R5, R9, 0x1, R5 ;  /* 0x0000000109057824 */ /* 0x000fe400078e0205 */
[----:B------:R-:W-:Y:S01]  /*0cf0*/  IMAD.MOV.U32 R9, RZ, RZ, -0x1 ;  /* 0xffffffffff097424 */ /* 0x000fe200078e00ff */
[----:B------:R-:W-:-:S03]  /*0d00*/  ISETP.NE.AND.EX P0, PT, R25, RZ, PT, P0 ;  /* 0x000000ff1900720c */ /* 0x000fc60003f05300 */
[----:B------:R-:W0:Y:S01]  /*0d10*/  LDC R15, c[0x0][0x600] ;  /* 0x00018000ff0f7b82 */ /* 0x000e220000000800 */
[-CC-:B-1----:R-:W-:Y:S02]  /*0d20*/  SHF.R.U64 R13, R8, R6.reuse, R5.reuse ;  /* 0x00000006080d7219 */ /* 0x182fe40000001205 */
[----:B------:R-:W-:-:S05]  /*0d30*/  SHF.R.U32.HI R0, RZ, R6, R5 ;  /* 0x00000006ff007219 */ /* 0x000fca0000011605 */
[----:B------:R-:W1:Y:S01]  /*0d40*/  LDC R14, c[0x0][0x648] ;  /* 0x00019200ff0e7b82 */ /* 0x000e620000000800 */
[-CC-:B--2---:R-:W-:Y:S02]  /*0d50*/  SHF.R.U64 R27, R13, R11.reuse, R0.reuse ;  /* 0x0000000b0d1b7219 */ /* 0x184fe40000001200 */
[----:B------:R-:W-:-:S05]  /*0d60*/  SHF.R.U32.HI R5, RZ, R11, R0 ;  /* 0x0000000bff057219 */ /* 0x000fca0000011600 */
[----:B------:R-:W2:Y:S01]  /*0d70*/  LDC R20, c[0x0][0x638] ;  /* 0x00018e00ff147b82 */ /* 0x000ea20000000800 */
[-CC-:B---3--:R-:W-:Y:S02]  /*0d80*/  SHF.R.U64 R26, R27, R12.reuse, R5.reuse ;  /* 0x0000000c1b1a7219 */ /* 0x188fe40000001205 */
[-C--:B------:R-:W-:Y:S02]  /*0d90*/  SHF.L.U32 R0, R9, R12.reuse, RZ ;  /* 0x0000000c09007219 */ /* 0x080fe400000006ff */
[----:B------:R-:W-:Y:S01]  /*0da0*/  SHF.R.U32.HI R5, RZ, R12, R5 ;  /* 0x0000000cff057219 */ /* 0x000fe20000011605 */
[----:B------:R-:W-:Y:S01]  /*0db0*/  IMAD.MOV.U32 R4, RZ, RZ, R26 ;  /* 0x000000ffff047224 */ /* 0x000fe200078e001a */
[----:B------:R-:W-:Y:S01]  /*0dc0*/  LOP3.LUT R10, RZ, R0, RZ, 0x33, !PT ;  /* 0x00000000ff0a7212 */ /* 0x000fe200078e33ff */
[----:B------:R-:W3:Y:S01]  /*0dd0*/  LDC R23, c[0x0][0x610] ;  /* 0x00018400ff177b82 */ /* 0x000ee20000000800 */
[----:B------:R-:W-:Y:S05]  /*0de0*/  @!P0 BRA `(.L_x_11) ;  /* 0x0000000000288947 */ /* 0x000fea0003800000 */
[----:B------:R-:W4:Y:S02]  /*0df0*/  LDC R9, c[0x0][0x64c] ;  /* 0x00019300ff097b82 */ /* 0x000f240000000800 */
[----:B----4-:R-:W-:-:S05]  /*0e00*/  IADD3 R9, P0, R26, R9, RZ ;  /* 0x000000091a097210 */ /* 0x010fca0007f1e0ff */
        /* <DEDUP_REMOVED lines=8> */
.L_x_11:
[----:B-1----:R-:W-:Y:S01]  /*0e90*/  SHF.R.U64 R4, R4, R14, R5 ;  /* 0x0000000e04047219 */ /* 0x002fe20000001205 */
[----:B0-----:R-:W-:Y:S01]  /*0ea0*/  VIADD R6, R15, 0xffffffff ;  /* 0xffffffff0f067836 */ /* 0x001fe20000000000 */
[----:B------:R-:W-:Y:S02]  /*0eb0*/  SHF.L.U32 R0, R21, R12, RZ ;  /* 0x0000000c15007219 */ /* 0x000fe400000006ff */
[----:B------:R-:W-:Y:S01]  /*0ec0*/  LOP3.LUT R5, R27, R10, RZ, 0xc0, !PT ;  /* 0x0000000a1b057212 */ /* 0x000fe200078ec0ff */
[----:B------:R-:W-:Y:S01]  /*0ed0*/  IMAD.MOV R7, RZ, RZ, -R4 ;  /* 0x000000ffff077224 */ /* 0x000fe200078e0a04 */
[----:B------:R-:W-:Y:S02]  /*0ee0*/  SEL R3, R3, R28, !P1 ;  /* 0x0000001c03037207 */ /* 0x000fe40004800000 */
[----:B------:R-:W-:Y:S01]  /*0ef0*/  LOP3.LUT R6, R13, R6, RZ, 0xc0, !PT ;  /* 0x000000060d067212 */ /* 0x000fe200078ec0ff */
[----:B------:R-:W-:Y:S02]  /*0f00*/  IMAD R4, R0, R4, R5 ;  /* 0x0000000400047224 */ /* 0x000fe400078e0205 */
[----:B--2---:R-:W-:-:S02]  /*0f10*/  IMAD R0, R7, R20, R26 ;  /* 0x0000001407007224 */ /* 0x004fc400078e021a */
[----:B---3--:R-:W-:Y:S02]  /*0f20*/  IMAD R3, R4, R23, R3 ;  /* 0x0000001704037224 */ /* 0x008fe400078e0203 */
[----:B------:R-:W-:Y:S02]  /*0f30*/  IMAD R92, R0, R15, R6 ;  /* 0x0000000f005c7224 */ /* 0x000fe400078e0206 */
[----:B------:R-:W-:-:S03]  /*0f40*/  IMAD.MOV.U32 R4, RZ, RZ, 0x1 ;  /* 0x00000001ff047424 */ /* 0x000fc600078e00ff */
[----:B------:R-:W-:Y:S02]  /*0f50*/  SEL R93, R92, R3, !P1 ;  /* 0x000000035c5d7207 */ /* 0x000fe40004800000 */
[----:B------:R-:W-:Y:S02]  /*0f60*/  PRMT R0, R4, 0x7610, R0 ;  /* 0x0000761004007816 */ /* 0x000fe40000000000 */
[----:B------:R-:W-:-:S07]  /*0f70*/  SEL R92, R3, R92, !P1 ;  /* 0x0000005c035c7207 */ /* 0x000fce0004800000 */
.L_x_9:
[----:B------:R-:W-:-:S08]  /*0f80*/  NOP ;  /* 0x0000000000007918 */ /* 0x000fd00000000000 */
[----:B------:R-:W0:Y:S02]  /*0f90*/  USETMAXREG.TRY_ALLOC.CTAPOOL UP0, 0xe8 ;  /* 0x000000e8000079c8 */ /* 0x000e240008000600 */
[----:B0-----:R-:W-:-:S13]  /*0fa0*/  PLOP3.LUT P0, PT, PT, PT, UP0, 0x80, 0x0 ;  /* 0x000000000000781c */ /* 0x001fda0003f0f008 */
[----:B------:R-:W-:Y:S05]  /*0fb0*/  @!P0 BRA `(.L_x_9) ;  /* 0xfffffffc00f08947 */ /* 0x000fea000383ffff */
[----:B------:R-:W-:Y:S01]  /*0fc0*/  ULDC.64 UR4, c[0x0][0x598] ;  /* 0x0001660000047ab9 */ /* 0x000fe20000000a00 */
[----:B------:R-:W-:Y:S01]  /*0fd0*/  ULDC.64 UR36, c[0x0][0x208] ;  /* 0x0000820000247ab9 */ /* 0x000fe20000000a00 */
[----:B------:R-:W-:-:S04]  /*0fe0*/  ISETP.NE.U32.AND P0, PT, RZ, UR4, PT ;  /* 0x00000004ff007c0c */ /* 0x000fc8000bf05070 */
[----:B------:R-:W-:-:S13]  /*0ff0*/  ISETP.NE.AND.EX P0, PT, RZ, UR5, PT, P0 ;  /* 0x00000005ff007c0c */ /* 0x000fda000bf05300 */
[----:B------:R-:W-:Y:S05]  /*1000*/  @!P0 BRA `(.L_x_12) ;  /* 0x00000000001c8947 */ /* 0x000fea0003800000 */
[----:B------:R-:W0:Y:S02]  /*1010*/  LDC.64 R4, c[0x0][0x598] ;  /* 0x00016600ff047b82 */ /* 0x000e240000000a00 */
[----:B0-----:R-:W2:Y:S02]  /*1020*/  LDG.E.64 R4, desc[UR36][R4.64] ;  /* 0x0000002404047981 */ /* 0x001ea4000c1e1b00 */
[----:B--2---:R-:W-:-:S04]  /*1030*/  ISETP.NE.U32.AND P0, PT, R4, RZ, PT ;  /* 0x000000ff0400720c */ /* 0x004fc80003f05070 */
[----:B------:R-:W-:-:S13]  /*1040*/  ISETP.NE.AND.EX P0, PT, R5, RZ, PT, P0 ;  /* 0x000000ff0500720c */ /* 0x000fda0003f05300 */
[----:B------:R-:W-:Y:S05]  /*1050*/  @!P0 BRA `(.L_x_12) ;  /* 0x0000000000088947 */ /* 0x000fea0003800000 */
[----:B------:R0:W5:Y:S01]  /*1060*/  LD.E R23, desc[UR36][R4.64] ;  /* 0x0000002404177980 */ /* 0x000162000c101900 */
[----:B------:R-:W-:Y:S05]  /*1070*/  BRA `(.L_x_13) ;  /* 0x0000000000247947 */ /* 0x000fea0003800000 */
.L_x_12:
[----:B------:R-:W-:Y:S02]  /*1080*/  ULDC.64 UR4, c[0x0][0x588] ;  /* 0x0001620000047ab9 */ /* 0x000fe40000000a00 */
[----:B------:R-:W-:-:S04]  /*1090*/  ISETP.NE.U32.AND P0, PT, RZ, UR4, PT ;  /* 0x00000004ff007c0c */ /* 0x000fc8000bf05070 */
[----:B------:R-:W-:-:S13]  /*10a0*/  ISETP.NE.AND.EX P0, PT, RZ, UR5, PT, P0 ;  /* 0x00000005ff007c0c */ /* 0x000fda000bf05300 */
[----:B------:R-:W-:Y:S05]  /*10b0*/  @!P0 BRA `(.L_x_14) ;  /* 0x00000000000c8947 */ /* 0x000fea0003800000 */
[----:B------:R-:W0:Y:S02]  /*10c0*/  LDC.64 R4, c[0x0][0x588] ;  /* 0x00016200ff047b82 */ /* 0x000e240000000a00 */
[----:B0-----:R1:W5:Y:S01]  /*10d0*/  LDG.E R23, desc[UR36][R4.64] ;  /* 0x0000002404177981 */ /* 0x001362000c1e1900 */
[----:B------:R-:W-:Y:S05]  /*10e0*/  BRA `(.L_x_13) ;  /* 0x0000000000087947 */ /* 0x000fea0003800000 */
.L_x_14:
[----:B------:R-:W-:Y:S02]  /*10f0*/  ULDC UR4, c[0x0][0x580] ;  /* 0x0001600000047ab9 */ /* 0x000fe40000000800 */
[----:B------:R-:W-:-:S07]  /*1100*/  IMAD.U32 R23, RZ, RZ, UR4 ;  /* 0x00000004ff177e24 */ /* 0x000fce000f8e00ff */
.L_x_13:
[----:B------:R-:W-:Y:S02]  /*1110*/  ULDC.64 UR4, c[0x0][0x5a0] ;  /* 0x0001680000047ab9 */ /* 0x000fe40000000a00 */
[----:B------:R-:W-:-:S04]  /*1120*/  ISETP.NE.U32.AND P0, PT, RZ, UR4, PT ;  /* 0x00000004ff007c0c */ /* 0x000fc8000bf05070 */
[----:B------:R-:W-:-:S13]  /*1130*/  ISETP.NE.AND.EX P0, PT, RZ, UR5, PT, P0 ;  /* 0x00000005ff007c0c */ /* 0x000fda000bf05300 */
[----:B------:R-:W-:Y:S05]  /*1140*/  @!P0 BRA `(.L_x_15) ;  /* 0x00000000001c8947 */ /* 0x000fea0003800000 */
[----:B01----:R-:W0:Y:S02]  /*1150*/  LDC.64 R4, c[0x0][0x5a0] ;  /* 0x00016800ff047b82 */ /* 0x003e240000000a00 */
[----:B0-----:R-:W2:Y:S02]  /*1160*/  LDG.E.64 R4, desc[UR36][R4.64] ;  /* 0x0000002404047981 */ /* 0x001ea4000c1e1b00 */
[----:B--2---:R-:W-:-:S04]  /*1170*/  ISETP.NE.U32.AND P0, PT, R4, RZ, PT ;  /* 0x000000ff0400720c */ /* 0x004fc80003f05070 */
[----:B------:R-:W-:-:S13]  /*1180*/  ISETP.NE.AND.EX P0, PT, R5, RZ, PT, P0 ;  /* 0x000000ff0500720c */ /* 0x000fda0003f05300 */
[----:B------:R-:W-:Y:S05]  /*1190*/  @!P0 BRA `(.L_x_15) ;  /* 0x0000000000088947 */ /* 0x000fea0003800000 */
[----:B------:R0:W5:Y:S01]  /*11a0*/  LD.E R88, desc[UR36][R4.64] ;  /* 0x0000002404587980 */ /* 0x000162000c101900 */
[----:B------:R-:W-:Y:S05]  /*11b0*/  BRA `(.L_x_16) ;  /* 0x0000000000247947 */ /* 0x000fea0003800000 */
.L_x_15:
[----:B------:R-:W-:Y:S02]  /*11c0*/  ULDC.64 UR4, c[0x0][0x590] ;  /* 0x0001640000047ab9 */ /* 0x000fe40000000a00 */
[----:B------:R-:W-:-:S04]  /*11d0*/  ISETP.NE.U32.AND P0, PT, RZ, UR4, PT ;  /* 0x00000004ff007c0c */ /* 0x000fc8000bf05070 */
[----:B------:R-:W-:-:S13]  /*11e0*/  ISETP.NE.AND.EX P0, PT, RZ, UR5, PT, P0 ;  /* 0x00000005ff007c0c */ /* 0x000fda000bf05300 */
[----:B------:R-:W-:Y:S05]  /*11f0*/  @!P0 BRA `(.L_x_17) ;  /* 0x00000000000c8947 */ /* 0x000fea0003800000 */
[----:B01----:R-:W0:Y:S02]  /*1200*/  LDC.64 R4, c[0x0][0x590] ;  /* 0x00016400ff047b82 */ /* 0x003e240000000a00 */
[----:B0-----:R1:W5:Y:S01]  /*1210*/  LDG.E R88, desc[UR36][R4.64] ;  /* 0x0000002404587981 */ /* 0x001362000c1e1900 */
[----:B------:R-:W-:Y:S05]  /*1220*/  BRA `(.L_x_16) ;  /* 0x0000000000087947 */ /* 0x000fea0003800000 */
.L_x_17:
[----:B------:R-:W-:Y:S02]  /*1230*/  ULDC UR4, c[0x0][0x584] ;  /* 0x0001610000047ab9 */ /* 0x000fe40000000800 */
[----:B------:R-:W-:-:S07]  /*1240*/  IMAD.U32 R88, RZ, RZ, UR4 ;  /* 0x00000004ff587e24 */ /* 0x000fce000f8e00ff */
.L_x_16:
[----:B------:R-:W-:-:S13]  /*1250*/  LOP3.LUT P0, RZ, R0, 0xff, RZ, 0xc0, !PT ;  /* 0x000000ff00ff7812 */ /* 0x000fda000780c0ff */
[----:B------:R-:W-:Y:S05]  /*1260*/  @!P0 EXIT ;  /* 0x000000000000894d */ /* 0x000fea0003800000 */
[----:B------:R-:W-:Y:S01]  /*1270*/  ULDC UR4, c[0x0][0x28c] ;  /* 0x0000a30000047ab9 */ /* 0x000fe20000000800 */
[----:B------:R-:W-:Y:S01]  /*1280*/  LOP3.LUT R91, R19, 0x1, RZ, 0xfc, !PT ;  /* 0x00000001135b7812 */ /* 0x000fe200078efcff */
[----:B------:R-:W-:Y:S01]  /*1290*/  UIADD3 UR4, UR4, 0x1f, URZ ;  /* 0x0000001f04047890 */ /* 0x000fe2000fffe03f */
[----:B------:R-:W-:Y:S01]  /*12a0*/  UMOV UR38, URZ ;  /* 0x0000003f00267c82 */ /* 0x000fe20008000000 */
[----:B------:R-:W-:Y:S02]  /*12b0*/  UMOV UR39, URZ ;  /* 0x0000003f00277c82 */ /* 0x000fe40008000000 */
[----:B------:R-:W-:-:S04]  /*12c0*/  USHF.R.S32.HI UR5, URZ, 0x1f, UR4 ;  /* 0x0000001f3f057899 */ /* 0x000fc80008011404 */
[----:B------:R-:W-:-:S04]  /*12d0*/  ULEA.HI UR5, UR5, UR4, URZ, 0x5 ;  /* 0x0000000405057291 */ /* 0x000fc8000f8f283f */
[----:B------:R-:W-:-:S12]  /*12e0*/  USHF.R.S32.HI UR40, URZ, 0x5, UR5 ;  /* 0x000000053f287899 */ /* 0x000fd80008011405 */
.L_x_165:
[----:B------:R-:W-:Y:S01]  /*12f0*/  LOP3.LUT R0, R18, 0x80, RZ, 0xc0, !PT ;  /* 0x0000008012007812 */ /* 0x000fe200078ec0ff */
[----:B--2---:R-:W2:Y:S01]  /*1300*/  S2UR UR7, SR_CgaCtaId ;  /* 0x00000000000779c3 */ /* 0x004ea20000008800 */
[----:B------:R-:W-:Y:S02]  /*1310*/  UMOV UR6, 0x400 ;  /* 0x0000040000067882 */ /* 0x000fe40000000000 */
[----:B------:R-:W-:-:S06]  /*1320*/  SHF.R.U32.HI R0, RZ, 0x7, R0 ;  /* 0x00000007ff007819 */ /* 0x000fcc0000011600 */
[----:B---3--:R-:W3:Y:S01]  /*1330*/  SHFL.IDX PT, R0, R0, RZ, 0x1f ;  /* 0x00001fff00007589 */ /* 0x008ee200000e0000 */
[----:B--2---:R-:W-:Y:S01]  /*1340*/  ULEA UR6, UR7, UR6, 0x18 ;  /* 0x0000000607067291 */ /* 0x004fe2000f8ec03f */
[----:B---3--:R-:W-:-:S13]  /*1350*/  R2UR UR4, R0 ;  /* 0x00000000000472ca */ /* 0x008fda00000e0000 */
[----:B------:R-:W-:-:S04]  /*1360*/  ULEA.HI UR5, UR4, UR4, URZ, 0x1 ;  /* 0x0000000404057291 */ /* 0x000fc8000f8f083f */
[----:B------:R-:W-:-:S04]  /*1370*/  ULOP3.LUT UR5, UR5, 0xffffe, URZ, 0xc0, !UPT ;  /* 0x000ffffe05057892 */ /* 0x000fc8000f8ec03f */
[----:B------:R-:W-:-:S03]  /*1380*/  UIADD3 UR5, UR4, -UR5, URZ ;  /* 0x8000000504057290 */ /* 0x000fc6000fffe03f */
[----:B------:R-:W-:Y:S01]  /*1390*/  ULDC UR4, c[0x0][0x28c] ;  /* 0x0000a30000047ab9 */ /* 0x000fe20000000800 */
[----:B------:R-:W-:Y:S01]  /*13a0*/  ULEA UR5, UR5, UR6, 0xc ;  /* 0x0000000605057291 */ /* 0x000fe2000f8e603f */
[----:B------:R-:W-:-:S03]  /*13b0*/  ISETP.LT.AND P0, PT, RZ, UR4, PT ;  /* 0x00000004ff007c0c */ /* 0x000fc6000bf01270 */
[----:B------:R-:W-:-:S04]  /*13c0*/  UIADD3 UR5, UR5, 0x200, URZ ;  /* 0x0000020005057890 */ /* 0x000fc8000fffe03f */
[----:B------:R-:W-:-:S04]  /*13d0*/  USHF.R.U32.HI UR5, URZ, 0x4, UR5 ;  /* 0x000000043f057899 */ /* 0x000fc80008011605 */
[----:B------:R-:W-:Y:S02]  /*13e0*/  ULOP3.LUT UR41, UR5, 0x3fff, URZ, 0xc0, !UPT ;  /* 0x00003fff05297892 */ /* 0x000fe4000f8ec03f */
[----:B-1--45:R-:W-:Y:S10]  /*13f0*/  @P0 BRA `(.L_x_18) ;  /* 0x0000000000400947 */ /* 0x032ff40003800000 */
[----:B------:R-:W-:Y:S01]  /*1400*/  MOV R0, 0x0 ;  /* 0x0000000000007802 */ /* 0x000fe20000000f00 */
[----:B------:R-:W-:Y:S01]  /*1410*/  ULDC.64 UR4, c[0x4][0x68] ;  /* 0x01001a0000047ab9 */ /* 0x000fe20000000a00 */
[----:B------:R-:W-:Y:S01]  /*1420*/  ULDC.64 UR6, c[0x4][0x8] ;  /* 0x0100020000067ab9 */ /* 0x000fe20000000a00 */
[----:B01----:R-:W-:Y:S01]  /*1430*/  IMAD.U32 R4, RZ, RZ, UR4 ;  /* 0x00000004ff047e24 */ /* 0x003fe2000f8e00ff */
[----:B------:R0:W1:Y:S01]  /*1440*/  LDC.64 R14, c[0x4][R0] ;  /* 0x01000000000e7b82 */ /* 0x0000620000000a00 */
[----:B------:R-:W-:Y:S01]  /*1450*/  IMAD.U32 R5, RZ, RZ, UR5 ;  /* 0x00000005ff057e24 */ /* 0x000fe2000f8e00ff */
[----:B------:R-:W-:Y:S01]  /*1460*/  ULDC.64 UR4, c[0x4][0x70] ;  /* 0x01001c0000047ab9 */ /* 0x000fe20000000a00 */
[----:B------:R-:W-:Y:S02]  /*1470*/  IMAD.U32 R10, RZ, RZ, UR6 ;  /* 0x00000006ff0a7e24 */ /* 0x000fe4000f8e00ff */
[----:B------:R-:W-:Y:S02]  /*1480*/  IMAD.U32 R6, RZ, RZ, UR4 ;  /* 0x00000004ff067e24 */ /* 0x000fe4000f8e00ff */
[----:B------:R-:W-:-:S02]  /*1490*/  IMAD.U32 R7, RZ, RZ, UR5 ;  /* 0x00000005ff077e24 */ /* 0x000fc4000f8e00ff */
[----:B------:R-:W-:Y:S02]  /*14a0*/  IMAD.U32 R11, RZ, RZ, UR7 ;  /* 0x00000007ff0b7e24 */ /* 0x000fe4000f8e00ff */
[----:B------:R-:W-:Y:S02]  /*14b0*/  IMAD.MOV.U32 R8, RZ, RZ, 0x1e1 ;  /* 0x000001e1ff087424 */ /* 0x000fe400078e00ff */
[----:B------:R-:W-:Y:S02]  /*14c0*/  IMAD.MOV.U32 R12, RZ, RZ, 0x1 ;  /* 0x00000001ff0c7424 */ /* 0x000fe400078e00ff */
[----:B0-----:R-:W-:-:S07]  /*14d0*/  IMAD.MOV.U32 R13, RZ, RZ, RZ ;  /* 0x000000ffff0d7224 */ /* 0x001fce00078e00ff */
[----:B------:R-:W-:-:S07]  /*14e0*/  LEPC R20, `(.L_x_18) ;  /* 0x000000001014794e */ /* 0x000fce0000000000 */
[----:B-1---5:R-:W-:Y:S05]  /*14f0*/  CALL.ABS.NOINC R14 ;  /* 0x000000000e007343 */ /* 0x022fea0003c00000 */
.L_x_18:
[----:B------:R-:W-:-:S13]  /*1500*/  ISETP.NE.AND P0, PT, R91, 0x3, PT ;  /* 0x000000035b00780c */ /* 0x000fda0003f05270 */
[----:B------:R-:W-:Y:S05]  /*1510*/  @!P0 BRA `(.L_x_19) ;  /* 0x0000000000048947 */ /* 0x000fea0003800000 */
[----:B------:R-:W-:Y:S01]  /*1520*/  BPT.TRAP 0x1 ;  /* 0x000000040000795c */ /* 0x000fe20000300000 */
.L_x_19:
[----:B------:R-:W2:Y:S01]  /*1530*/  S2UR UR5, SR_CgaCtaId ;  /* 0x00000000000579c3 */ /* 0x000ea20000008800 */
[----:B------:R-:W-:Y:S01]  /*1540*/  UMOV UR4, 0x400 ;  /* 0x0000040000047882 */ /* 0x000fe20000000000 */
[----:B------:R-:W-:Y:S02]  /*1550*/  IMAD.U32 R0, RZ, RZ, UR38 ;  /* 0x00000026ff007e24 */ /* 0x000fe4000f8e00ff */
[----:B------:R-:W-:-:S03]  /*1560*/  IMAD.U32 R3, RZ, RZ, UR39 ;  /* 0x00000027ff037e24 */ /* 0x000fc6000f8e00ff */
[----:B------:R-:W-:Y:S01]  /*1570*/  SHF.L.U32 R0, R0, 0x1f, RZ ;  /* 0x0000001f00007819 */ /* 0x000fe200000006ff */
[----:B--2---:R-:W-:-:S06]  /*1580*/  ULEA UR4, UR5, UR4, 0x18 ;  /* 0x0000000405047291 */ /* 0x004fcc000f8ec03f */
[----:B------:R-:W-:-:S04]  /*1590*/  IMAD.U32 R6, RZ, RZ, UR4 ;  /* 0x00000004ff067e24 */ /* 0x000fc8000f8e00ff */
[----:B------:R-:W-:-:S04]  /*15a0*/  IMAD R3, R3, 0x8, R6 ;  /* 0x0000000803037824 */ /* 0x000fc800078e0206 */
[----:B------:R2:W3:Y:S01]  /*15b0*/  SYNCS.PHASECHK.TRANS64.TRYWAIT P1, [R3+URZ], R0 ;  /* 0x00000000030075a7 */ /* 0x0004e2000802017f */
[----:B------:R-:W-:Y:S05]  /*15c0*/  @!P0 BRA `(.L_x_20) ;  /* 0x0000000000048947 */ /* 0x000fea0003800000 */
[----:B------:R-:W-:Y:S01]  /*15d0*/  BPT.TRAP 0x1 ;  /* 0x000000040000795c */ /* 0x000fe20000300000 */
.L_x_20:
[----:B---3--:R-:W-:Y:S05]  /*15e0*/  @P1 BRA `(.L_x_21) ;  /* 0x0000000000081947 */ /* 0x008fea0003800000 */
[----:B------:R-:W3:Y:S02]  /*15f0*/  SYNCS.PHASECHK.TRANS64.TRYWAIT P1, [R3+URZ], R0 ;  /* 0x00000000030075a7 */ /* 0x000ee4000802017f */
[----:B---3--:R-:W-:Y:S05]  /*1600*/  @!P1 BRA `(.L_x_22) ;  /* 0x0000006800ec9947 */ /* 0x008fea0003800000 */
.L_x_21:
[----:B------:R-:W-:-:S04]  /*1610*/  UISETP.LT.AND UP0, UPT, UR40, 0x1, UPT ;  /* 0x000000012800788c */ /* 0x000fc8000bf01270 */
[----:B------:R-:W-:-:S06]  /*1620*/  USEL UR4, UR40, 0x1, UP0 ;  /* 0x0000000128047887 */ /* 0x000fcc0008000000 */
[----:B--23--:R-:W-:Y:S01]  /*1630*/  IMAD.U32 R0, RZ, RZ, UR4 ;  /* 0x00000004ff007e24 */ /* 0x00cfe2000f8e00ff */
[----:B------:R-:W-:Y:S05]  /*1640*/  WARPSYNC.ALL ;  /* 0x0000000000007948 */ /* 0x000fea0003800000 */
[----:B------:R-:W-:-:S04]  /*1650*/  IADD3 R0, -R0, UR40, RZ ;  /* 0x0000002800007c10 */ /* 0x000fc8000fffe1ff */
[----:B------:R-:W-:Y:S02]  /*1660*/  ISETP.GE.AND P1, PT, R0, 0x1, PT ;  /* 0x000000010000780c */ /* 0x000fe40003f26270 */
[----:B------:R-:W-:Y:S01]  /*1670*/  R2UR UR4, R6 ;  /* 0x00000000060472ca */ /* 0x000fe200000e0000 */
[----:B------:R-:W-:Y:S01]  /*1680*/  ULOP3.LUT UR41, UR41, 0x10000, URZ, 0xfc, !UPT ;  /* 0x0001000029297892 */ /* 0x000fe2000f8efc3f */
[----:B------:R-:W-:Y:S01]  /*1690*/  WARPGROUP.ARRIVE ;  /* 0x00000000000079c5 */ /* 0x000fe20000000000 */
[----:B------:R-:W-:Y:S01]  /*16a0*/  UMOV UR5, 0x80000020 ;  /* 0x8000002000057882 */ /* 0x000fe20000000000 */
[----:B------:R-:W-:-:S09]  /*16b0*/  UMOV UR7, 0x80000020 ;  /* 0x8000002000077882 */ /* 0x000fd20000000000 */
[----:B------:R-:W-:-:S04]  /*16c0*/  UIADD3 UR4, UR4, 0x1c200, URZ ;  /* 0x0001c20004047890 */ /* 0x000fc8000fffe03f */
[----:B------:R-:W-:-:S04]  /*16d0*/  USHF.R.U32.HI UR4, URZ, 0x4, UR4 ;  /* 0x000000043f047899 */ /* 0x000fc80008011604 */
[----:B------:R-:W-:-:S04]  /*16e0*/  ULOP3.LUT UR4, UR4, 0x3fff, URZ, 0xc0, !UPT ;  /* 0x00003fff04047892 */ /* 0x000fc8000f8ec03f */
[----:B------:R-:W-:Y:S02]  /*16f0*/  ULOP3.LUT UR9, UR4, 0x10000, URZ, 0xfc, !UPT ;  /* 0x0001000004097892 */ /* 0x000fe4000f8efc3f */
[----:B------:R-:W-:Y:S02]  /*1700*/  ULEA UR4, UR39, UR41, 0x9 ;  /* 0x0000002927047291 */ /* 0x000fe4000f8e483f */
[----:B------:R-:W-:-:S09]  /*1710*/  ULEA UR6, UR39, UR9, 0x9 ;  /* 0x0000000927067291 */ /* 0x000fd2000f8e483f */
[----:B------:R-:W-:Y:S01]  /*1720*/  HGMMA.64x128x16.F32 R24, gdesc[UR4], RZ, !UPT, gsb0 ;  /* 0x01e00000041879f0 */ /* 0x000fe2000c0008ff */
[----:B------:R-:W-:Y:S02]  /*1730*/  UIADD3 UR4, UR4, 0x2, URZ ;  /* 0x0000000204047890 */ /* 0x000fe4000fffe03f */
[----:B------:R-:W-:Y:S01]  /*1740*/  UIADD3 UR6, UR6, 0x2, URZ ;  /* 0x0000000206067890 */ /* 0x000fe2000fffe03f */
[----:B------:R-:W-:Y:S01]  /*1750*/  UMOV UR5, 0x80000020 ;  /* 0x8000002000057882 */ /* 0x000fe20000000000 */
[----:B------:R-:W-:Y:S01]  /*1760*/  UMOV UR7, 0x80000020 ;  /* 0x8000002000077882 */ /* 0x000fe20000000000 */
[----:B------:R-:W-:Y:S02]  /*1770*/  WARPGROUP.DEPBAR.LE gsb0, 0x0 ;  /* 0x00008000000079c5 */ /* 0x000fe40000010000 */
[----:B------:R-:W-:-:S06]  /*1780*/  WARPGROUP.ARRIVE ;  /* 0x00000000000079c5 */ /* 0x000fcc0000000000 */
[----:B------:R-:W-:Y:S03]  /*1790*/  HGMMA.64x128x16.F32 R24, gdesc[UR4], R24, gsb0 ;  /* 0x01e00000041879f0 */ /* 0x000fe60008000818 */
[----:B------:R-:W-:Y:S02]  /*17a0*/  WARPGROUP.DEPBAR.LE gsb0, 0x0 ;  /* 0x00008000000079c5 */ /* 0x000fe40000010000 */
[----:B------:R-:W-:Y:S05]  /*17b0*/  @!P1 BRA `(.L_x_23) ;  /* 0x0000000000e49947 */ /* 0x000fea0003800000 */
[----:B------:R-:W-:Y:S02]  /*17c0*/  UIADD3 UR4, UR39, 0x1, URZ ;  /* 0x0000000127047890 */ /* 0x000fe4000fffe03f */
[----:B------:R-:W-:Y:S02]  /*17d0*/  IMAD.U32 R3, RZ, RZ, UR39 ;  /* 0x00000027ff037e24 */ /* 0x000fe4000f8e00ff */
[----:B------:R-:W-:-:S04]  /*17e0*/  UISETP.NE.AND UP0, UPT, UR4, 0xe, UPT ;  /* 0x0000000e0400788c */ /* 0x000fc8000bf05270 */
[----:B------:R-:W-:Y:S02]  /*17f0*/  USEL UR5, URZ, 0x1, UP0 ;  /* 0x000000013f057887 */ /* 0x000fe40008000000 */
[----:B------:R-:W-:Y:S02]  /*1800*/  USEL UR8, UR4, URZ, UP0 ;  /* 0x0000003f04087287 */ /* 0x000fe40008000000 */
[----:B------:R-:W-:-:S06]  /*1810*/  ULOP3.LUT UR5, UR38, UR5, URZ, 0x3c, !UPT ;  /* 0x0000000526057292 */ /* 0x000fcc000f8e3c3f */
[----:B------:R-:W-:-:S07]  /*1820*/  IMAD.U32 R7, RZ, RZ, UR5 ;  /* 0x00000005ff077e24 */ /* 0x000fce000f8e00ff */
.L_x_30:
[----:B------:R-:W-:Y:S05]  /*1830*/  @!P0 BRA `(.L_x_24) ;  /* 0x0000000000048947 */ /* 0x000fea0003800000 */
[----:B------:R-:W-:Y:S01]  /*1840*/  BPT.TRAP 0x1 ;  /* 0x000000040000795c */ /* 0x000fe20000300000 */
.L_x_24:
[----:B------:R-:W2:Y:S01]  /*1850*/  S2UR UR5, SR_CgaCtaId ;  /* 0x00000000000579c3 */ /* 0x000ea20000008800 */
[----:B------:R-:W-:Y:S01]  /*1860*/  UMOV UR4, 0x400 ;  /* 0x0000040000047882 */ /* 0x000fe20000000000 */
[----:B01----:R-:W-:Y:S01]  /*1870*/  IMAD.U32 R5, RZ, RZ, UR8 ;  /* 0x00000008ff057e24 */ /* 0x003fe2000f8e00ff */
[----:B------:R-:W-:Y:S01]  /*1880*/  SHF.L.U32 R4, R7, 0x1f, RZ ;  /* 0x0000001f07047819 */ /* 0x000fe200000006ff */
[----:B--2---:R-:W-:-:S06]  /*1890*/  ULEA UR4, UR5, UR4, 0x18 ;  /* 0x0000000405047291 */ /* 0x004fcc000f8ec03f */
[----:B------:R-:W-:-:S04]  /*18a0*/  IMAD.U32 R6, RZ, RZ, UR4 ;  /* 0x00000004ff067e24 */ /* 0x000fc8000f8e00ff */
[----:B------:R-:W-:-:S04]  /*18b0*/  IMAD R5, R5, 0x8, R6 ;  /* 0x0000000805057824 */ /* 0x000fc800078e0206 */
[----:B------:R0:W1:Y:S01]  /*18c0*/  SYNCS.PHASECHK.TRANS64.TRYWAIT P1, [R5+URZ], R4 ;  /* 0x00000004050075a7 */ /* 0x000062000802017f */
[----:B------:R-:W-:Y:S05]  /*18d0*/  @!P0 BRA `(.L_x_25) ;  /* 0x0000000000048947 */ /* 0x000fea0003800000 */
[----:B------:R-:W-:Y:S01]  /*18e0*/  BPT.TRAP 0x1 ;  /* 0x000000040000795c */ /* 0x000fe20000300000 */
.L_x_25:
[----:B-1----:R-:W-:Y:S05]  /*18f0*/  @P1 BRA `(.L_x_26) ;  /* 0x0000000000081947 */ /* 0x002fea0003800000 */
[----:B------:R-:W1:Y:S02]  /*1900*/  SYNCS.PHASECHK.TRANS64.TRYWAIT P1, [R5+URZ], R4 ;  /* 0x00000004050075a7 */ /* 0x000e64000802017f */
[----:B-1----:R-:W-:Y:S05]  /*1910*/  @!P1 BRA `(.L_x_27) ;  /* 0x00000068003c9947 */ /* 0x002fea0003800000 */
.L_x_26:
[----:B------:R-:W-:Y:S01]  /*1920*/  ULEA UR4, UR8, UR41, 0x9 ;  /* 0x0000002908047291 */ /* 0x000fe2000f8e483f */
[----:B------:R-:W-:Y:S01]  /*1930*/  WARPGROUP.ARRIVE ;  /* 0x00000000000079c5 */ /* 0x000fe20000000000 */
[----:B------:R-:W-:Y:S01]  /*1940*/  ULEA UR6, UR8, UR9, 0x9 ;  /* 0x0000000908067291 */ /* 0x000fe2000f8e483f */
[----:B------:R-:W-:Y:S01]  /*1950*/  UMOV UR5, 0x80000020 ;  /* 0x8000002000057882 */ /* 0x000fe20000000000 */
[----:B------:R-:W-:-:S07]  /*1960*/  UMOV UR7, 0x80000020 ;  /* 0x8000002000077882 */ /* 0x000fce0000000000 */
[----:B------:R-:W-:Y:S01]  /*1970*/  HGMMA.64x128x16.F32 R24, gdesc[UR4], R24, gsb0 ;  /* 0x01e00000041879f0 */ /* 0x000fe20008000818 */
        /* <DEDUP_REMOVED lines=9> */
[----:B------:R-:W-:Y:S01]  /*1a10*/  BPT.TRAP 0x1 ;  /* 0x000000040000795c */ /* 0x000fe20000300000 */
.L_x_28:
[----:B------:R-:W-:-:S13]  /*1a20*/  ISETP.NE.AND P1, PT, R90, RZ, PT ;  /* 0x000000ff5a00720c */ /* 0x000fda0003f25270 */
[----:B01----:R-:W-:-:S04]  /*1a30*/  @P1 IMAD R4, R3, 0x8, R6 ;  /* 0x0000000803041824 */ /* 0x003fc800078e0206 */
[----:B------:R-:W-:-:S05]  /*1a40*/  @P1 VIADD R5, R4, 0x70 ;  /* 0x0000007004051836 */ /* 0x000fca0000000000 */
[----:B------:R-:W-:-:S04]  /*1a50*/  @P1 PRMT R5, R22, 0x654, R5 ;  /* 0x0000065416051816 */ /* 0x000fc80000000005 */
[----:B------:R0:W-:Y:S01]  /*1a60*/  @P1 SYNCS.ARRIVE.TRANS64.RED.A1T0 RZ, [R5+URZ], RZ ;  /* 0x000000ff05ff19a7 */ /* 0x0001e2000810043f */
[----:B------:R-:W-:-:S13]  /*1a70*/  ISETP.GT.U32.AND P1, PT, R19, 0x1, PT ;  /* 0x000000011300780c */ /* 0x000fda0003f24070 */
[----:B0-----:R-:W-:Y:S05]  /*1a80*/  @P1 BRA `(.L_x_29) ;  /* 0x0000000000041947 */ /* 0x001fea0003800000 */
[----:B------:R-:W-:Y:S01]  /*1a90*/  BPT.TRAP 0x1 ;  /* 0x000000040000795c */ /* 0x000fe20000300000 */
.L_x_29:
[----:B------:R-:W-:Y:S01]  /*1aa0*/  UIADD3 UR8, UR8, 0x1, URZ ;  /* 0x0000000108087890 */ /* 0x000fe2000fffe03f */
[C---:B------:R-:W-:Y:S01]  /*1ab0*/  ISETP.GT.AND P2, PT, R0.reuse, 0x1, PT ;  /* 0x000000010000780c */ /* 0x040fe20003f44270 */
[----:B------:R-:W-:Y:S02]  /*1ac0*/  VIADD R3, R3, 0x1 ;  /* 0x0000000103037836 */ /* 0x000fe40000000000 */
[----:B------:R-:W-:Y:S01]  /*1ad0*/  UISETP.NE.AND UP0, UPT, UR8, 0xe, UPT ;  /* 0x0000000e0800788c */ /* 0x000fe2000bf05270 */
[----:B------:R-:W-:Y:S02]  /*1ae0*/  VIADD R0, R0, 0xffffffff ;  /* 0xffffffff00007836 */ /* 0x000fe40000000000 */
[C---:B------:R-:W-:Y:S01]  /*1af0*/  ISETP.NE.AND P1, PT, R3.reuse, 0xe, PT ;  /* 0x0000000e0300780c */ /* 0x040fe20003f25270 */
[----:B------:R-:W-:Y:S02]  /*1b00*/  USEL UR4, URZ, 0x1, UP0 ;  /* 0x000000013f047887 */ /* 0x000fe40008000000 */
[----:B------:R-:W-:Y:S01]  /*1b10*/  USEL UR8, UR8, URZ, UP0 ;  /* 0x0000003f08087287 */ /* 0x000fe20008000000 */
[----:B------:R-:W-:-:S03]  /*1b20*/  SEL R3, R3, RZ, P1 ;  /* 0x000000ff03037207 */ /* 0x000fc60000800000 */
[----:B------:R-:W-:Y:S01]  /*1b30*/  LOP3.LUT R7, R7, UR4, RZ, 0x3c, !PT ;  /* 0x0000000407077c12 */ /* 0x000fe2000f8e3cff */
[----:B------:R-:W-:Y:S07]  /*1b40*/  @P2 BRA `(.L_x_30) ;  /* 0xfffffffc00382947 */ /* 0x000fee000383ffff */
.L_x_23:
[----:B------:R-:W2:Y:S02]  /*1b50*/  LDC R0, c[0x0][0x28c] ;  /* 0x0000a300ff007b82 */ /* 0x000ea40000000800 */
[----:B--2---:R-:W-:-:S13]  /*1b60*/  ISETP.GE.AND P1, PT, R0, 0x1, PT ;  /* 0x000000010000780c */ /* 0x004fda0003f26270 */
[----:B------:R-:W-:Y:S05]  /*1b70*/  @!P1 BRA `(.L_x_31) ;  /* 0x0000000000549947 */ /* 0x000fea0003800000 */
[----:B------:R-:W-:Y:S05]  /*1b80*/  @!P0 BRA `(.L_x_32) ;  /* 0x0000000000048947 */ /* 0x000fea0003800000 */
[----:B------:R-:W-:Y:S01]  /*1b90*/  BPT.TRAP 0x1 ;  /* 0x000000040000795c */ /* 0x000fe20000300000 */
.L_x_32:
[----:B------:R-:W-:Y:S01]  /*1ba0*/  ISETP.NE.AND P1, PT, R90, RZ, PT ;  /* 0x000000ff5a00720c */ /* 0x000fe20003f25270 */
[----:B------:R-:W-:Y:S01]  /*1bb0*/  BSSY B0, `(.L_x_33) ;  /* 0x000000f000007945 */ /* 0x000fe20003800000 */
[----:B------:R-:W-:-:S11]  /*1bc0*/  ISETP.GT.U32.AND P0, PT, R19, 0x1, PT ;  /* 0x000000011300780c */ /* 0x000fd60003f04070 */
[----:B------:R-:W-:Y:S05]  /*1bd0*/  @!P1 BRA `(.L_x_34) ;  /* 0x0000000000309947 */ /* 0x000fea0003800000 */
[----:B------:R-:W-:-:S04]  /*1be0*/  UISETP.LT.AND UP0, UPT, UR40, 0x1, UPT ;  /* 0x000000012800788c */ /* 0x000fc8000bf01270 */
[----:B------:R-:W-:-:S04]  /*1bf0*/  USEL UR6, UR40, 0x1, UP0 ;  /* 0x0000000128067887 */ /* 0x000fc80008000000 */
[----:B------:R-:W-:-:S04]  /*1c00*/  UIADD3 UR6, UR39, UR40, -UR6 ;  /* 0x0000002827067290 */ /* 0x000fc8000fffe806 */
[----:B------:R-:W-:-:S04]  /*1c10*/  USHF.R.U32.HI UR4, URZ, 0x1, UR6 ;  /* 0x000000013f047899 */ /* 0x000fc80008011606 */
[----:B------:R-:W-:-:S04]  /*1c20*/  UIMAD.WIDE.U32 UR4, UR4, -0x6db6db6d, URZ ;  /* 0x92492493040478a5 */ /* 0x000fc8000f8e003f */
[----:B------:R-:W-:-:S04]  /*1c30*/  USHF.R.U32.HI UR4, URZ, 0x2, UR5 ;  /* 0x000000023f047899 */ /* 0x000fc80008011605 */
[----:B------:R-:W-:-:S06]  /*1c40*/  UIMAD UR6, UR4, -0xe, UR6 ;  /* 0xfffffff2040678a4 */ /* 0x000fcc000f8e0206 */
[----:B------:R-:W-:-:S04]  /*1c50*/  IMAD.U32 R3, RZ, RZ, UR6 ;  /* 0x00000006ff037e24 */ /* 0x000fc8000f8e00ff */
[----:B------:R-:W-:-:S04]  /*1c60*/  IMAD R0, R3, 0x8, R6 ;  /* 0x0000000803007824 */ /* 0x000fc800078e0206 */
[----:B------:R-:W-:-:S05]  /*1c70*/  VIADD R3, R0, 0x70 ;  /* 0x0000007000037836 */ /* 0x000fca0000000000 */
[----:B------:R-:W-:-:S04]  /*1c80*/  PRMT R3, R22, 0x654, R3 ;  /* 0x0000065416037816 */ /* 0x000fc80000000003 */
[----:B------:R2:W-:Y:S03]  /*1c90*/  SYNCS.ARRIVE.TRANS64.RED.A1T0 RZ, [R3+URZ], RZ ;  /* 0x000000ff03ff79a7 */ /* 0x0005e6000810043f */
.L_x_34:
[----:B------:R-:W-:Y:S05]  /*1ca0*/  BSYNC B0 ;  /* 0x0000000000007941 */ /* 0x000fea0003800000 */
.L_x_33:
[----:B------:R-:W-:Y:S05]  /*1cb0*/  @P0 BRA `(.L_x_31) ;  /* 0x0000000000040947 */ /* 0x000fea0003800000 */
[----:B------:R-:W-:Y:S01]  /*1cc0*/  BPT.TRAP 0x1 ;  /* 0x000000040000795c */ /* 0x000fe20000300000 */
.L_x_31:
[----:B------:R-:W3:Y:S01]  /*1cd0*/  LDC R6, c[0x0][0x288] ;  /* 0x0000a200ff067b82 */ /* 0x000ee20000000800 */
[--C-:B------:R-:W-:Y:S01]  /*1ce0*/  SHF.R.U32.HI R0, RZ, 0x2, R18.reuse ;  /* 0x00000002ff007819 */ /* 0x100fe20000011612 */
[----:B------:R-:W-:Y:S01]  /*1cf0*/  IMAD.SHL.U32 R93, R93, 0x80, RZ ;  /* 0x000000805d5d7824 */ /* 0x000fe200078e00ff */
[----:B01----:R-:W-:Y:S01]  /*1d00*/  SHF.R.U32.HI R5, RZ, 0x7, R18 ;  /* 0x00000007ff057819 */ /* 0x003fe20000011612 */
[----:B------:R-:W-:Y:S01]  /*1d10*/  UIADD3 UR39, UR40, UR39, URZ ;  /* 0x0000002728277290 */ /* 0x000fe2000fffe03f */
[----:B--2---:R-:W-:Y:S01]  /*1d20*/  LOP3.LUT R3, R0, 0x7, RZ, 0xc0, !PT ;  /* 0x0000000700037812 */ /* 0x004fe200078ec0ff */
[----:B------:R-:W-:Y:S01]  /*1d30*/  ULDC UR7, c[0x0][0x284] ;  /* 0x0000a10000077ab9 */ /* 0x000fe20000000800 */
[----:B------:R-:W-:Y:S01]  /*1d40*/  LOP3.LUT R0, R5, 0x1, RZ, 0xc0, !PT ;  /* 0x0000000105007812 */ /* 0x000fe200078ec0ff */
[----:B------:R-:W-:Y:S01]  /*1d50*/  UISETP.GT.U32.AND UP0, UPT, UR39, 0xd, UPT ;  /* 0x0000000d2700788c */ /* 0x000fe2000bf04070 */
[C---:B------:R-:W-:Y:S01]  /*1d60*/  LOP3.LUT R4, R18.reuse, 0x60, RZ, 0xc0, !PT ;  /* 0x0000006012047812 */ /* 0x040fe200078ec0ff */
[----:B------:R-:W-:Y:S01]  /*1d70*/  USHF.R.U32.HI UR4, URZ, 0x1, UR39 ;  /* 0x000000013f047899 */ /* 0x000fe20008011627 */
[----:B------:R-:W-:Y:S01]  /*1d80*/  LOP3.LUT R5, R18, 0x3, RZ, 0xc0, !PT ;  /* 0x0000000312057812 */ /* 0x000fe200078ec0ff */
[----:B------:R-:W-:Y:S01]  /*1d90*/  IMAD.SHL.U32 R8, R0, 0x40, RZ ;  /* 0x0000004000087824 */ /* 0x000fe200078e00ff */
[----:B------:R-:W-:Y:S01]  /*1da0*/  SHF.R.U32.HI R4, RZ, 0x1, R4 ;  /* 0x00000001ff047819 */ /* 0x000fe20000011604 */
[----:B------:R-:W-:Y:S01]  /*1db0*/  UISETP.LT.U32.AND UP0, UPT, UR40, 0xe, UP0 ;  /* 0x0000000e2800788c */ /* 0x000fe20008701070 */
[----:B------:R-:W-:Y:S01]  /*1dc0*/  SHF.R.S32.HI R15, RZ, 0x1f, R89 ;  /* 0x0000001fff0f7819 */ /* 0x000fe20000011459 */
[----:B------:R-:W-:Y:S01]  /*1dd0*/  UISETP.GE.U32.AND UP1, UPT, UR40, 0xe, UPT ;  /* 0x0000000e2800788c */ /* 0x000fe2000bf26070 */
[--C-:B------:R-:W-:Y:S01]  /*1de0*/  IADD3 R7, RZ, -R4, -R3.reuse ;  /* 0x80000004ff077210 */ /* 0x100fe20007ffe803 */
[----:B------:R-:W-:Y:S01]  /*1df0*/  ULDC.64 UR8, c[0x0][0x5d0] ;  /* 0x0001740000087ab9 */ /* 0x000fe20000000a00 */
[----:B------:R-:W-:Y:S01]  /*1e00*/  LOP3.LUT R3, R8, 0x40, R3, 0xe2, !PT ;  /* 0x0000004008037812 */ /* 0x000fe200078ee203 */
[----:B------:R-:W-:Y:S01]  /*1e10*/  IMAD.SHL.U32 R8, R18, 0x2, RZ ;  /* 0x0000000212087824 */ /* 0x000fe200078e00ff */
[----:B------:R-:W-:Y:S01]  /*1e20*/  UIMAD.WIDE.U32 UR4, UR4, -0x6db6db6d, URZ ;  /* 0x92492493040478a5 */ /* 0x000fe2000f8e003f */
[C---:B------:R-:W-:Y:S01]  /*1e30*/  IMAD.WIDE R10, R92.reuse, 0x80, RZ ;  /* 0x000000805c0a7825 */ /* 0x040fe200078e02ff */
[----:B------:R-:W-:Y:S01]  /*1e40*/  USEL UR6, URZ, 0x1, !UP0 ;  /* 0x000000013f067887 */ /* 0x000fe2000c000000 */
[----:B---3--:R-:W-:Y:S01]  /*1e50*/  ISETP.GE.AND P0, PT, R93, R6, PT ;  /* 0x000000065d00720c */ /* 0x008fe20003f06270 */
[----:B------:R-:W-:Y:S01]  /*1e60*/  USHF.R.U32.HI UR4, URZ, 0x2, UR5 ;  /* 0x000000023f047899 */ /* 0x000fe20008011605 */
[----:B------:R-:W-:Y:S01]  /*1e70*/  IMAD R12, R5, -0x2, R6 ;  /* 0xfffffffe050c7824 */ /* 0x000fe200078e0206 */
[----:B------:R-:W-:Y:S01]  /*1e80*/  LOP3.LUT R8, R93, 0x6, R8, 0xf8, !PT ;  /* 0x000000065d087812 */ /* 0x000fe200078ef808 */
[----:B------:R-:W-:Y:S01]  /*1e90*/  IMAD.SHL.U32 R5, R92, 0x80, RZ ;  /* 0x000000805c057824 */ /* 0x000fe200078e00ff */
[----:B------:R-:W-:Y:S01]  /*1ea0*/  ULOP3.LUT UR38, UR38, UR6, URZ, 0x3c, !UPT ;  /* 0x0000000626267292 */ /* 0x000fe2000f8e3c3f */
[----:B------:R-:W-:Y:S01]  /*1eb0*/  IMAD R6, R15, UR8, RZ ;  /* 0x000000080f067c24 */ /* 0x000fe2000f8e02ff */
[----:B------:R-:W-:Y:S01]  /*1ec0*/  SHF.R.S32.HI R9, RZ, 0x1f, R8 ;  /* 0x0000001fff097819 */ /* 0x000fe20000011408 */
[----:B------:R-:W-:Y:S01]  /*1ed0*/  IMAD R0, R0, -0x40, R7 ;  /* 0xffffffc000007824 */ /* 0x000fe200078e0207 */
[----:B------:R-:W-:Y:S01]  /*1ee0*/  ISETP.GE.OR P0, PT, R5, UR7, P0 ;  /* 0x0000000705007c0c */ /* 0x000fe20008706670 */
[C---:B------:R-:W-:Y:S01]  /*1ef0*/  IMAD R13, R89.reuse, UR9, R6 ;  /* 0x00000009590d7c24 */ /* 0x040fe2000f8e0206 */
[----:B------:R-:W-:Y:S01]  /*1f00*/  LOP3.LUT R107, R10, R3, R4, 0xfe, !PT ;  /* 0x000000030a6b7212 */ /* 0x000fe200078efe04 */
[----:B------:R-:W-:Y:S01]  /*1f10*/  IMAD.WIDE.U32 R6, R89, UR8, R8 ;  /* 0x0000000859067c25 */ /* 0x000fe2000f8e0008 */
[----:B------:R-:W-:Y:S01]  /*1f20*/  UIMAD UR39, UR4, -0xe, UR39 ;  /* 0xfffffff2042778a4 */ /* 0x000fe2000f8e0227 */
[----:B------:R-:W-:Y:S01]  /*1f30*/  IADD3 R3, -R5, UR7, R0 ;  /* 0x0000000705037c10 */ /* 0x000fe2000fffe100 */
[----:B------:R-:W-:Y:S01]  /*1f40*/  @UP1 ULOP3.LUT UR38, UR38, 0x1, UR4, 0x78, !UPT ;  /* 0x0000000126261892 */ /* 0x000fe2000f8e7804 */
[----:B------:R-:W-:-:S02]  /*1f50*/  IMAD.IADD R7, R7, 0x1, R13 ;  /* 0x0000000107077824 */ /* 0x000fc400078e020d */
[----:B------:R-:W-:Y:S02]  /*1f60*/  IMAD.IADD R4, R12, 0x1, -R93 ;  /* 0x000000010c047824 */ /* 0x000fe400078e0a5d */
[----:B------:R-:W-:Y:S02]  /*1f70*/  IMAD.MOV.U32 R0, RZ, RZ, -0x1 ;  /* 0xffffffffff007424 */ /* 0x000fe400078e00ff */
[----:B------:R-:W-:Y:S05]  /*1f80*/  @P0 BRA `(.L_x_35) ;  /* 0x00000040000c0947 */ /* 0x000fea0003800000 */
[----:B------:R-:W0:Y:S01]  /*1f90*/  LDC.64 R100, c[0x0][0x5c8] ;  /* 0x00017200ff647b82 */ /* 0x000e220000000a00 */
[----:B-----5:R-:W-:Y:S01]  /*1fa0*/  FSETP.NEU.AND P1, PT, R88, RZ, PT ;  /* 0x000000ff5800720b */ /* 0x020fe20003f2d000 */
[----:B------:R-:W-:Y:S01]  /*1fb0*/  BSSY B0, `(.L_x_35) ;  /* 0x0000400000007945 */ /* 0x000fe20003800000 */
[----:B------:R-:W-:-:S04]  /*1fc0*/  ISETP.GT.AND P0, PT, R4, RZ, PT ;  /* 0x000000ff0400720c */ /* 0x000fc80003f04270 */
[----:B------:R-:W-:Y:S01]  /*1fd0*/  ISETP.GT.AND P3, PT, R3, RZ, P0 ;  /* 0x000000ff0300720c */ /* 0x000fe20000764270 */
[-C--:B0-----:R-:W-:Y:S02]  /*1fe0*/  IMAD R12, R11, R100.reuse, RZ ;  /* 0x000000640b0c7224 */ /* 0x081fe400078e02ff */
[----:B------:R-:W-:-:S04]  /*1ff0*/  IMAD.WIDE.U32 R92, R107, R100, R6 ;  /* 0x000000646b5c7225 */ /* 0x000fc800078e0006 */
[----:B------:R-:W-:-:S04]  /*2000*/  IMAD R5, R107, R101, R12 ;  /* 0x000000656b057224 */ /* 0x000fc800078e020c */
[----:B------:R-:W-:Y:S01]  /*2010*/  IMAD.IADD R109, R93, 0x1, R5 ;  /* 0x000000015d6d7824 */ /* 0x000fe200078e0205 */
[----:B------:R-:W-:Y:S06]  /*2020*/  @!P1 BRA `(.L_x_36) ;  /* 0x0000002c00289947 */ /* 0x000fec0003800000 */
[----:B------:R-:W0:Y:S01]  /*2030*/  LDC.64 R96, c[0x0][0x5b8] ;  /* 0x00016e00ff607b82 */ /* 0x000e220000000a00 */
[----:B------:R-:W-:-:S07]  /*2040*/  ULDC.64 UR4, c[0x0][0x5c0] ;  /* 0x0001700000047ab9 */ /* 0x000fce0000000a00 */
[----:B------:R-:W1:Y:S08]  /*2050*/  LDC.64 R102, c[0x0][0x5b0] ;  /* 0x00016c00ff667b82 */ /* 0x000e700000000a00 */
[----:B------:R-:W2:Y:S01]  /*2060*/  LDC.64 R104, c[0x0][0x5a8] ;  /* 0x00016a00ff687b82 */ /* 0x000ea20000000a00 */
[-C--:B0-----:R-:W-:Y:S02]  /*2070*/  IMAD R6, R15, R96.reuse, RZ ;  /* 0x000000600f067224 */ /* 0x081fe400078e02ff */
[----:B------:R-:W-:-:S04]  /*2080*/  IMAD.WIDE.U32 R94, R89, R96, R8 ;  /* 0x00000060595e7225 */ /* 0x000fc800078e0008 */
[----:B------:R-:W-:Y:S02]  /*2090*/  IMAD R97, R89, R97, R6 ;  /* 0x0000006159617224 */ /* 0x000fe400078e0206 */
[-C--:B-1----:R-:W-:Y:S02]  /*20a0*/  IMAD R10, R11, R102.reuse, RZ ;  /* 0x000000660b0a7224 */ /* 0x082fe400078e02ff */
[----:B------:R-:W-:Y:S02]  /*20b0*/  IMAD.IADD R13, R95, 0x1, R97 ;  /* 0x000000015f0d7824 */ /* 0x000fe400078e0261 */
[----:B------:R-:W-:Y:S02]  /*20c0*/  IMAD.MOV.U32 R12, RZ, RZ, R94 ;  /* 0x000000ffff0c7224 */ /* 0x000fe400078e005e */
[C---:B------:R-:W-:Y:S02]  /*20d0*/  IMAD R99, R107.reuse, R103, R10 ;  /* 0x000000676b637224 */ /* 0x040fe400078e020a */
[----:B------:R-:W-:-:S04]  /*20e0*/  IMAD.WIDE.U32 R6, R107, R102, R12 ;  /* 0x000000666b067225 */ /* 0x000fc800078e000c */
[----:B------:R-:W-:Y:S01]  /*20f0*/  IMAD.IADD R5, R7, 0x1, R99 ;  /* 0x0000000107057824 */ /* 0x000fe200078e0263 */
[----:B--2---:R-:W-:-:S04]  /*2100*/  LEA R14, P1, R6, R104, 0x1 ;  /* 0x00000068060e7211 */ /* 0x004fc800078208ff */
[----:B------:R-:W-:-:S05]  /*2110*/  LEA.HI.X R15, R6, R105, R5, 0x1, P1 ;  /* 0x00000069060f7211 */ /* 0x000fca00008f0c05 */
[----:B------:R0:W2:Y:S01]  /*2120*/  @P3 LDG.E.LTC128B.U16 R5, desc[UR36][R14.64] ;  /* 0x000000240e053981 */ /* 0x0000a2000c1e1520 */
[----:B------:R-:W-:Y:S01]  /*2130*/  LEA R10, P1, R92, UR4, 0x1 ;  /* 0x000000045c0a7c11 */ /* 0x000fe2000f8208ff */
[----:B------:R-:W-:Y:S01]  /*2140*/  IMAD.WIDE.U32 R6, R107, R102, R8 ;  /* 0x000000666b067225 */ /* 0x000fe200078e0008 */
[----:B------:R-:W-:Y:S03]  /*2150*/  BSSY B1, `(.L_x_37) ;  /* 0x0000012000017945 */ /* 0x000fe60003800000 */
[----:B------:R-:W-:Y:S02]  /*2160*/  IMAD.IADD R7, R99, 0x1, R7 ;  /* 0x0000000163077824 */ /* 0x000fe400078e0207 */
[----:B------:R-:W-:Y:S01]  /*2170*/  IMAD.WIDE.U32 R20, R89, R96, R6 ;  /* 0x0000006059147225 */ /* 0x000fe200078e0006 */
[----:B0-----:R-:W-:-:S03]  /*2180*/  SHF.L.U64.HI R15, R102, 0x3, R103 ;  /* 0x00000003660f7819 */ /* 0x001fc60000010267 */
[----:B------:R-:W-:Y:S01]  /*2190*/  IMAD.IADD R7, R97, 0x1, R21 ;  /* 0x0000000161077824 */ /* 0x000fe200078e0215 */
[----:B------:R-:W-:Y:S01]  /*21a0*/  LEA R6, P4, R20, R104, 0x1 ;  /* 0x0000006814067211 */ /* 0x000fe200078808ff */
[----:B------:R-:W-:-:S03]  /*21b0*/  IMAD.SHL.U32 R14, R102, 0x8, RZ ;  /* 0x00000008660e7824 */ /* 0x000fc600078e00ff */
[----:B------:R-:W-:Y:S01]  /*21c0*/  LEA.HI.X R7, R20, R105, R7, 0x1, P4 ;  /* 0x0000006914077211 */ /* 0x000fe200020f0c07 */
[----:B--2---:R-:W-:-:S05]  /*21d0*/  HADD2.F32 R11, -RZ, R5.H0_H0 ;  /* 0x20000005ff0b7230 */ /* 0x004fca0000004100 */
[----:B------:R-:W-:-:S04]  /*21e0*/  FMUL R11, R11, R88 ;  /* 0x000000580b0b7220 */ /* 0x000fc80000400000 */
[----:B------:R-:W-:Y:S01]  /*21f0*/  FFMA R24, R24, R23, R11 ;  /* 0x0000001718187223 */ /* 0x000fe2000000000b */
[----:B------:R-:W-:Y:S02]  /*2200*/  LEA.HI.X R11, R92, UR5, R109, 0x1, P1 ;  /* 0x000000055c0b7c11 */ /* 0x000fe400088f0c6d */
[----:B------:R-:W-:Y:S02]  /*2210*/  ISETP.GT.AND P1, PT, R4, 0x1, PT ;  /* 0x000000010400780c */ /* 0x000fe40003f24270 */
[----:B------:R-:W-:Y:S02]  /*2220*/  F2FP.F16.F32.PACK_AB R24, RZ, R24 ;  /* 0x00000018ff18723e */ /* 0x000fe400000000ff */
[----:B------:R-:W-:-:S03]  /*2230*/  ISETP.GT.AND P2, PT, R3, RZ, P1 ;  /* 0x000000ff0300720c */ /* 0x000fc60000f44270 */
[----:B------:R0:W-:Y:S10]  /*2240*/  @P3 STG.E.U16 desc[UR36][R10.64], R24 ;  /* 0x000000180a003986 */ /* 0x0001f4000c101524 */
[----:B------:R-:W-:Y:S05]  /*2250*/  @!P2 BRA `(.L_x_38) ;  /* 0x000000000004a947 */ /* 0x000fea0003800000 */
[----:B------:R1:W5:Y:S02]  /*2260*/  LDG.E.LTC128B.U16 R5, desc[UR36][R6.64+0x2] ;  /* 0x0000022406057981 */ /* 0x000364000c1e1520 */
.L_x_38:
[----:B------:R-:W-:Y:S05]  /*2270*/  BSYNC B1 ;  /* 0x0000000000017941 */ /* 0x000fea0003800000 */
.L_x_37:
[----:B-----5:R-:W-:Y:S01]  /*2280*/  HADD2.F32 R93, -RZ, R5.H0_H0 ;  /* 0x20000005ff5d7230 */ /* 0x020fe20000004100 */
[----:B------:R-:W-:Y:S01]  /*2290*/  ISETP.GT.AND P0, PT, R3, 0x8, P0 ;  /* 0x000000080300780c */ /* 0x000fe20000704270 */
[----:B------:R-:W-:Y:S01]  /*22a0*/  IMAD.WIDE.U32 R20, R107, R102, R14 ;  /* 0x000000666b147225 */ /* 0x000fe200078e000e */
[----:B0-----:R-:W-:-:S03]  /*22b0*/  PRMT R24, R5, 0x7610, R24 ;  /* 0x0000761005187816 */ /* 0x001fc60000000018 */
[----:B------:R-:W-:Y:S01]  /*22c0*/  FMUL R12, R93, R88 ;  /* 0x000000585d0c7220 */ /* 0x000fe20000400000 */
[----:B------:R-:W-:Y:S01]  /*22d0*/  IMAD.IADD R99, R99, 0x1, R21 ;  /* 0x0000000163637824 */ /* 0x000fe200078e0215 */
[----:B------:R-:W-:Y:S02]  /*22e0*/  IADD3 R94, P3, R94, R20, RZ ;  /* 0x000000145e5e7210 */ /* 0x000fe40007f7e0ff */
[----:B------:R-:W-:-:S03]  /*22f0*/  FFMA R12, R25, R23, R12 ;  /* 0x00000017190c7223 */ /* 0x000fc6000000000c */
[----:B------:R-:W-:Y:S01]  /*2300*/  IMAD.X R13, R99, 0x1, R13, P3 ;  /* 0x00000001630d7824 */ /* 0x000fe200018e060d */
[C---:B------:R-:W-:Y:S02]  /*2310*/  LEA R14, P3, R94.reuse, R104, 0x1 ;  /* 0x000000685e0e7211 */ /* 0x040fe400078608ff */
[----:B------:R-:W-:Y:S02]  /*2320*/  F2FP.F16.F32.PACK_AB R12, RZ, R12 ;  /* 0x0000000cff0c723e */ /* 0x000fe400000000ff */
[----:B------:R-:W-:Y:S02]  /*2330*/  LEA.HI.X R15, R94, R105, R13, 0x1, P3 ;  /* 0x000000695e0f7211 */ /* 0x000fe400018f0c0d */
[----:B------:R-:W-:-:S05]  /*2340*/  PRMT R21, R12, 0x7610, R21 ;  /* 0x000076100c157816 */ /* 0x000fca0000000015 */
[----:B------:R0:W-:Y:S04]  /*2350*/  @P2 STG.E.U16 desc[UR36][R10.64+0x2], R21 ;  /* 0x000002150a002986 */ /* 0x0001e8000c101524 */
[----:B------:R-:W2:Y:S01]  /*2360*/  @P0 LDG.E.LTC128B.U16 R24, desc[UR36][R14.64] ;  /* 0x000000240e180981 */ /* 0x000ea2000c1e1520 */
[----:B------:R-:W-:Y:S01]  /*2370*/  IADD3 R20, P2, R8, R20, RZ ;  /* 0x0000001408147210 */ /* 0x000fe20007f5e0ff */
[----:B------:R-:W-:Y:S01]  /*2380*/  BSSY B1, `(.L_x_39) ;  /* 0x0000011000017945 */ /* 0x000fe20003800000 */
[C---:B------:R-:W-:Y:S02]  /*2390*/  SHF.L.U64.HI R13, R100.reuse, 0x4, R101 ;  /* 0x00000004640d7819 */ /* 0x040fe40000010265 */
[----:B------:R-:W-:Y:S01]  /*23a0*/  ISETP.GT.AND P1, PT, R3, 0x8, P1 ;  /* 0x000000080300780c */ /* 0x000fe20000f24270 */
[----:B0-----:R-:W-:Y:S01]  /*23b0*/  IMAD.X R21, R9, 0x1, R99, P2 ;  /* 0x0000000109157824 */ /* 0x001fe200010e0663 */
[----:B------:R-:W-:Y:S01]  /*23c0*/  LEA R12, P2, R100, R10, 0x4 ;  /* 0x0000000a640c7211 */ /* 0x000fe200078420ff */
[----:B------:R-:W-:-:S04]  /*23d0*/  IMAD.WIDE.U32 R20, R89, R96, R20 ;  /* 0x0000006059147225 */ /* 0x000fc800078e0014 */
[----:B------:R-:W-:Y:S01]  /*23e0*/  IMAD.X R13, R13, 0x1, R11, P2 ;  /* 0x000000010d0d7824 */ /* 0x000fe200010e060b */
[----:B------:R-:W-:Y:S01]  /*23f0*/  LEA R8, P3, R20, R104, 0x1 ;  /* 0x0000006814087211 */ /* 0x000fe200078608ff */
[----:B------:R-:W-:-:S05]  /*2400*/  IMAD.IADD R9, R97, 0x1, R21 ;  /* 0x0000000161097824 */ /* 0x000fca00078e0215 */
[----:B------:R-:W-:Y:S01]  /*2410*/  LEA.HI.X R9, R20, R105, R9, 0x1, P3 ;  /* 0x0000006914097211 */ /* 0x000fe200018f0c09 */
[----:B--2---:R-:W-:-:S05]  /*2420*/  HADD2.F32 R5, -RZ, R24.H0_H0 ;  /* 0x20000018ff057230 */ /* 0x004fca0000004100 */
[----:B------:R-:W-:-:S04]  /*2430*/  FMUL R5, R5, R88 ;  /* 0x0000005805057220 */ /* 0x000fc80000400000 */
[----:B------:R-:W-:-:S05]  /*2440*/  FFMA R5, R26, R23, R5 ;  /* 0x000000171a057223 */ /* 0x000fca0000000005 */
[----:B------:R-:W-:-:S05]  /*2450*/  F2FP.F16.F32.PACK_AB R5, RZ, R5 ;  /* 0x00000005ff05723e */ /* 0x000fca00000000ff */
[----:B------:R0:W-:Y:S01]  /*2460*/  @P0 STG.E.U16 desc[UR36][R12.64], R5 ;  /* 0x000000050c000986 */ /* 0x0001e2000c101524 */
[----:B------:R-:W-:Y:S05]  /*2470*/  @!P1 BRA `(.L_x_40) ;  /* 0x0000000000049947 */ /* 0x000fea0003800000 */
[----:B------:R2:W5:Y:S02]  /*2480*/  LDG.E.LTC128B.U16 R24, desc[UR36][R8.64+0x2] ;  /* 0x0000022408187981 */ /* 0x000564000c1e1520 */
.L_x_40:
[----:B------:R-:W-:Y:S05]  /*2490*/  BSYNC B1 ;  /* 0x0000000000017941 */ /* 0x000fea0003800000 */
.L_x_39:
[----:B0----5:R-:W-:Y:S01]  /*24a0*/  HADD2.F32 R5, -RZ, R24.H0_H0 ;  /* 0x20000018ff057230 */ /* 0x021fe20000004100 */
[----:B------:R-:W-:Y:S01]  /*24b0*/  ISETP.GT.AND P0, PT, R4, 0x8, PT ;  /* 0x000000080400780c */ /* 0x000fe20003f04270 */
[----:B------:R-:W-:Y:S03]  /*24c0*/  BSSY B1, `(.L_x_41) ;  /* 0x0000008000017945 */ /* 0x000fe60003800000 */
[----:B------:R-:W-:Y:S01]  /*24d0*/  FMUL R14, R5, R88 ;  /* 0x00000058050e7220 */ /* 0x000fe20000400000 */
[----:B------:R-:W-:-:S03]  /*24e0*/  ISETP.GT.AND P2, PT, R3, RZ, P0 ;  /* 0x000000ff0300720c */ /* 0x000fc60000744270 */
[----:B------:R-:W-:-:S05]  /*24f0*/  FFMA R14, R27, R23, R14 ;  /* 0x000000171b0e7223 */ /* 0x000fca000000000e */
[----:B------:R-:W-:-:S05]  /*2500*/  F2FP.F16.F32.PACK_AB R14, RZ, R14 ;  /* 0x0000000eff0e723e */ /* 0x000fca00000000ff */
[----:B------:R0:W-:Y:S01]  /*2510*/  @P1 STG.E.U16 desc[UR36][R12.64+0x2], R14 ;  /* 0x0000020e0c001986 */ /* 0x0001e2000c101524 */
[----:B------:R-:W-:Y:S05]  /*2520*/  @!P2 BRA `(.L_x_42) ;  /* 0x000000000004a947 */ /* 0x000fea0003800000 */
[----:B------:R3:W5:Y:S02]  /*2530*/  LDG.E.LTC128B.U16 R24, desc[UR36][R6.64+0x10] ;  /* 0x0000102406187981 */ /* 0x000764000c1e1520 */
.L_x_42:
[----:B------:R-:W-:Y:S05]  /*2540*/  BSYNC B1 ;  /* 0x0000000000017941 */ /* 0x000fea0003800000 */
.L_x_41:
[----:B-----5:R-:W-:Y:S01]  /*2550*/  HADD2.F32 R5, -RZ, R24.H0_H0 ;  /* 0x20000018ff057230 */ /* 0x020fe20000004100 */
        /* <DEDUP_REMOVED lines=9> */
.L_x_44:
[----:B------:R-:W-:Y:S05]  /*25f0*/  BSYNC B1 ;  /* 0x0000000000017941 */ /* 0x000fea0003800000 */
.L_x_43:
[----:B----45:R-:W-:Y:S01]  /*2600*/  HADD2.F32 R5, -RZ, R24.H0_H0 ;  /* 0x20000018ff057230 */ /* 0x030fe20000004100 */
[----:B------:R-:W-:Y:S01]  /*2610*/  ISETP.GT.AND P0, PT, R3, 0x8, P0 ;  /* 0x000000080300780c */ /* 0x000fe20000704270 */
[----:B------:R-:W-:Y:S03]  /*2620*/  BSSY B1, `(.L_x_45) ;  /* 0x0000007000017945 */ /* 0x000fe60003800000 */
[----:B0-----:R-:W-:-:S04]  /*2630*/  FMUL R14, R5, R88 ;  /* 0x00000058050e7220 */ /* 0x001fc80000400000 */
[----:B------:R-:W-:-:S05]  /*2640*/  FFMA R14, R29, R23, R14 ;  /* 0x000000171d0e7223 */ /* 0x000fca000000000e */
[----:B------:R-:W-:-:S05]  /*2650*/  F2FP.F16.F32.PACK_AB R14, RZ, R14 ;  /* 0x0000000eff0e723e */ /* 0x000fca00000000ff */
[----:B------:R0:W-:Y:S01]  /*2660*/  @P3 STG.E.U16 desc[UR36][R10.64+0x12], R14 ;  /* 0x0000120e0a003986 */ /* 0x0001e2000c101524 */
[----:B------:R-:W-:Y:S05]  /*2670*/  @!P0 BRA `(.L_x_46) ;  /* 0x0000000000048947 */ /* 0x000fea0003800000 */
[----:B------:R4:W5:Y:S02]  /*2680*/  LDG.E.LTC128B.U16 R24, desc[UR36][R8.64+0x10] ;  /* 0x0000102408187981 */ /* 0x000964000c1e1520 */
.L_x_46:
[----:B------:R-:W-:Y:S05]  /*2690*/  BSYNC B1 ;  /* 0x0000000000017941 */ /* 0x000fea0003800000 */
.L_x_45:
[----:B-----5:R-:W-:Y:S01]  /*26a0*/  HADD2.F32 R5, -RZ, R24.H0_H0 ;  /* 0x20000018ff057230 */ /* 0x020fe20000004100 */
[----:B------:R-:W-:Y:S01]  /*26b0*/  ISETP.GT.AND P1, PT, R3, 0x8, P1 ;  /* 0x000000080300780c */ /* 0x000fe20000f24270 */
[----:B------:R-:W-:Y:S03]  /*26c0*/  BSSY B1, `(.L_x_47) ;  /* 0x0000007000017945 */ /* 0x000fe60003800000 */
[----:B------:R-:W-:-:S04]  /*26d0*/  FMUL R5, R5, R88 ;  /* 0x0000005805057220 */ /* 0x000fc80000400000 */
[----:B------:R-:W-:-:S05]  /*26e0*/  FFMA R5, R30, R23, R5 ;  /* 0x000000171e057223 */ /* 0x000fca0000000005 */
[----:B------:R-:W-:-:S05]  /*26f0*/  F2FP.F16.F32.PACK_AB R5, RZ, R5 ;  /* 0x00000005ff05723e */ /* 0x000fca00000000ff */
[----:B------:R0:W-:Y:S01]  /*2700*/  @P0 STG.E.U16 desc[UR36][R12.64+0x10], R5 ;  /* 0x000010050c000986 */ /* 0x0001e2000c101524 */
[----:B------:R-:W-:Y:S05]  /*2710*/  @!P1 BRA `(.L_x_48) ;  /* 0x0000000000049947 */ /* 0x000fea0003800000 */
[----:B------:R0:W5:Y:S02]  /*2720*/  LDG.E.LTC128B.U16 R24, desc[UR36][R8.64+0x12] ;  /* 0x0000122408187981 */ /* 0x000164000c1e1520 */
.L_x_48:
[----:B------:R-:W-:Y:S05]  /*2730*/  BSYNC B1 ;  /* 0x0000000000017941 */ /* 0x000fea0003800000 */
.L_x_47:
        /* <DEDUP_REMOVED lines=10> */
.L_x_50:
[----:B------:R-:W-:Y:S05]  /*27e0*/  BSYNC B1 ;  /* 0x0000000000017941 */ /* 0x000fea0003800000 */
.L_x_49:
        /* <DEDUP_REMOVED lines=10> */
.L_x_52:
[----:B------:R-:W-:Y:S05]  /*2890*/  BSYNC B1 ;  /* 0x0000000000017941 */ /* 0x000fea0003800000 */
.L_x_51:
[----:B0----5:R-:W-:Y:S01]  /*28a0*/  HADD2.F32 R5, -RZ, R24.H0_H0 ;  /* 0x20000018ff057230 */ /* 0x021fe20000004100 */
        /* <DEDUP_REMOVED lines=8> */
.L_x_54:
[----:B------:R-:W-:Y:S05]  /*2930*/  BSYNC B1 ;  /* 0x0000000000017941 */ /* 0x000fea0003800000 */
.L_x_53:
        /* <DEDUP_REMOVED lines=9> */
.L_x_56:
[----:B------:R-:W-:Y:S05]  /*29d0*/  BSYNC B1 ;  /* 0x0000000000017941 */ /* 0x000fea0003800000 */
.L_x_55:
        /* <DEDUP_REMOVED lines=10> */
.L_x_58:
[----:B------:R-:W-:Y:S05]  /*2a80*/  BSYNC B1 ;  /* 0x0000000000017941 */ /* 0x000fea0003800000 */
.L_x_57:
        /* <DEDUP_REMOVED lines=10> */
.L_x_60:
[----:B------:R-:W-:Y:S05]  /*2b30*/  BSYNC B1 ;  /* 0x0000000000017941 */ /* 0x000fea0003800000 */
.L_x_59:
        /* <DEDUP_REMOVED lines=9> */
.L_x_62:
[----:B------:R-:W-:Y:S05]  /*2bd0*/  BSYNC B1 ;  /* 0x0000000000017941 */ /* 0x000fea0003800000 */
.L_x_61:
        /* <DEDUP_REMOVED lines=9> */
.L_x_64:
[----:B------:R-:W-:Y:S05]  /*2c70*/  BSYNC B1 ;  /* 0x0000000000017941 */ /* 0x000fea0003800000 */
.L_x_63:
        /* <DEDUP_REMOVED lines=10> */
.L_x_66:
[----:B------:R-:W-:Y:S05]  /*2d20*/  BSYNC B1 ;  /* 0x0000000000017941 */ /* 0x000fea0003800000 */
.L_x_65:
        /* <DEDUP_REMOVED lines=10> */
.L_x_68:
[----:B------:R-:W-:Y:S05]  /*2dd0*/  BSYNC B1 ;  /* 0x0000000000017941 */ /* 0x000fea0003800000 */
.L_x_67:
        /* <DEDUP_REMOVED lines=9> */
.L_x_70:
[----:B------:R-:W-:Y:S05]  /*2e70*/  BSYNC B1 ;  /* 0x0000000000017941 */ /* 0x000fea0003800000 */
.L_x_69:
        /* <DEDUP_REMOVED lines=9> */
.L_x_72:
[----:B------:R-:W-:Y:S05]  /*2f10*/  BSYNC B1 ;  /* 0x0000000000017941 */ /* 0x000fea0003800000 */
.L_x_71:
        /* <DEDUP_REMOVED lines=10> */
.L_x_74:
[----:B------:R-:W-:Y:S05]  /*2fc0*/  BSYNC B1 ;  /* 0x0000000000017941 */ /* 0x000fea0003800000 */
.L_x_73:
        /* <DEDUP_REMOVED lines=10> */
.L_x_76:
[----:B------:R-:W-:Y:S05]  /*3070*/  BSYNC B1 ;  /* 0x0000000000017941 */ /* 0x000fea0003800000 */
.L_x_75:
        /* <DEDUP_REMOVED lines=9> */
.L_x_78:
[----:B------:R-:W-:Y:S05]  /*3110*/  BSYNC B1 ;  /* 0x0000000000017941 */ /* 0x000fea0003800000 */
.L_x_77:
        /* <DEDUP_REMOVED lines=9> */
.L_x_80:
[----:B------:R-:W-:Y:S05]  /*31b0*/  BSYNC B1 ;  /* 0x0000000000017941 */ /* 0x000fea0003800000 */
.L_x_79:
        /* <DEDUP_REMOVED lines=10> */
.L_x_82:
[----:B------:R-:W-:Y:S05]  /*3260*/  BSYNC B1 ;  /* 0x0000000000017941 */ /* 0x000fea0003800000 */
.L_x_81:
        /* <DEDUP_REMOVED lines=10> */
.L_x_84:
[----:B------:R-:W-:Y:S05]  /*3310*/  BSYNC B1 ;  /* 0x0000000000017941 */ /* 0x000fea0003800000 */
.L_x_83:
        /* <DEDUP_REMOVED lines=9> */
.L_x_86:
[----:B------:R-:W-:Y:S05]  /*33b0*/  BSYNC B1 ;  /* 0x0000000000017941 */ /* 0x000fea0003800000 */
.L_x_85:
        /* <DEDUP_REMOVED lines=9> */
.L_x_88:
[----:B------:R-:W-:Y:S05]  /*3450*/  BSYNC B1 ;  /* 0x0000000000017941 */ /* 0x000fea0003800000 */
.L_x_87:
        /* <DEDUP_REMOVED lines=10> */
.L_x_90:
[----:B------:R-:W-:Y:S05]  /*3500*/  BSYNC B1 ;  /* 0x0000000000017941 */ /* 0x000fea0003800000 */
.L_x_89:
        /* <DEDUP_REMOVED lines=10> */
.L_x_92:
[----:B------:R-:W-:Y:S05]  /*35b0*/  BSYNC B1 ;  /* 0x0000000000017941 */ /* 0x000fea0003800000 */
.L_x_91:
        /* <DEDUP_REMOVED lines=9> */
.L_x_94:
[----:B------:R-:W-:Y:S05]  /*3650*/  BSYNC B1 ;  /* 0x0000000000017941 */ /* 0x000fea0003800000 */
.L_x_93:
        /* <DEDUP_REMOVED lines=9> */
.L_x_96:
[----:B------:R-:W-:Y:S05]  /*36f0*/  BSYNC B1 ;  /* 0x0000000000017941 */ /* 0x000fea0003800000 */
.L_x_95:
        /* <DEDUP_REMOVED lines=10> */
.L_x_98:
[----:B------:R-:W-:Y:S05]  /*37a0*/  BSYNC B1 ;  /* 0x0000000000017941 */ /* 0x000fea0003800000 */
.L_x_97:
        /* <DEDUP_REMOVED lines=10> */
.L_x_100:
[----:B------:R-:W-:Y:S05]  /*3850*/  BSYNC B1 ;  /* 0x0000000000017941 */ /* 0x000fea0003800000 */
.L_x_99:
        /* <DEDUP_REMOVED lines=9> */
.L_x_102:
[----:B------:R-:W-:Y:S05]  /*38f0*/  BSYNC B1 ;  /* 0x0000000000017941 */ /* 0x000fea0003800000 */
.L_x_101:
        /* <DEDUP_REMOVED lines=9> */
.L_x_104:
[----:B------:R-:W-:Y:S05]  /*3990*/  BSYNC B1 ;  /* 0x0000000000017941 */ /* 0x000fea0003800000 */
.L_x_103:
        /* <DEDUP_REMOVED lines=10> */
.L_x_106:
[----:B------:R-:W-:Y:S05]  /*3a40*/  BSYNC B1 ;  /* 0x0000000000017941 */ /* 0x000fea0003800000 */
.L_x_105:
        /* <DEDUP_REMOVED lines=10> */
.L_x_108:
[----:B------:R-:W-:Y:S05]  /*3af0*/  BSYNC B1 ;  /* 0x0000000000017941 */ /* 0x000fea0003800000 */
.L_x_107:
        /* <DEDUP_REMOVED lines=9> */
.L_x_110:
[----:B------:R-:W-:Y:S05]  /*3b90*/  BSYNC B1 ;  /* 0x0000000000017941 */ /* 0x000fea0003800000 */
.L_x_109:
        /* <DEDUP_REMOVED lines=9> */
.L_x_112:
[----:B------:R-:W-:Y:S05]  /*3c30*/  BSYNC B1 ;  /* 0x0000000000017941 */ /* 0x000fea0003800000 */
.L_x_111:
        /* <DEDUP_REMOVED lines=10> */
.L_x_114:
[----:B------:R-:W-:Y:S05]  /*3ce0*/  BSYNC B1 ;  /* 0x0000000000017941 */ /* 0x000fea0003800000 */
.L_x_113:
        /* <DEDUP_REMOVED lines=10> */
.L_x_116:
[----:B------:R-:W-:Y:S05]  /*3d90*/  BSYNC B1 ;  /* 0x0000000000017941 */ /* 0x000fea0003800000 */
.L_x_115:
        /* <DEDUP_REMOVED lines=9> */
.L_x_118:
[----:B------:R-:W-:Y:S05]  /*3e30*/  BSYNC B1 ;  /* 0x0000000000017941 */ /* 0x000fea0003800000 */
.L_x_117:
        /* <DEDUP_REMOVED lines=9> */
.L_x_120:
[----:B------:R-:W-:Y:S05]  /*3ed0*/  BSYNC B1 ;  /* 0x0000000000017941 */ /* 0x000fea0003800000 */
.L_x_119:
        /* <DEDUP_REMOVED lines=10> */
.L_x_122:
[----:B------:R-:W-:Y:S05]  /*3f80*/  BSYNC B1 ;  /* 0x0000000000017941 */ /* 0x000fea0003800000 */
.L_x_121:
        /* <DEDUP_REMOVED lines=10> */
.L_x_124:
[----:B------:R-:W-:Y:S05]  /*4030*/  BSYNC B1 ;  /* 0x0000000000017941 */ /* 0x000fea0003800000 */
.L_x_123:
        /* <DEDUP_REMOVED lines=9> */
.L_x_126:
[----:B------:R-:W-:Y:S05]  /*40d0*/  BSYNC B1 ;  /* 0x0000000000017941 */ /* 0x000fea0003800000 */
.L_x_125:
        /* <DEDUP_REMOVED lines=9> */
.L_x_128:
[----:B------:R-:W-:Y:S05]  /*4170*/  BSYNC B1 ;  /* 0x0000000000017941 */ /* 0x000fea0003800000 */
.L_x_127:
        /* <DEDUP_REMOVED lines=10> */
.L_x_130:
[----:B------:R-:W-:Y:S05]  /*4220*/  BSYNC B1 ;  /* 0x0000000000017941 */ /* 0x000fea0003800000 */
.L_x_129:
        /* <DEDUP_REMOVED lines=10> */
.L_x_132:
[----:B------:R-:W-:Y:S05]  /*42d0*/  BSYNC B1 ;  /* 0x0000000000017941 */ /* 0x000fea0003800000 */
.L_x_131:
        /* <DEDUP_REMOVED lines=9> */
.L_x_134:
[----:B------:R-:W-:Y:S05]  /*4370*/  BSYNC B1 ;  /* 0x0000000000017941 */ /* 0x000fea0003800000 */
.L_x_133:
        /* <DEDUP_REMOVED lines=9> */
.L_x_136:
[----:B------:R-:W-:Y:S05]  /*4410*/  BSYNC B1 ;  /* 0x0000000000017941 */ /* 0x000fea0003800000 */
.L_x_135:
        /* <DEDUP_REMOVED lines=10> */
.L_x_138:
[----:B------:R-:W-:Y:S05]  /*44c0*/  BSYNC B1 ;  /* 0x0000000000017941 */ /* 0x000fea0003800000 */
.L_x_137:
        /* <DEDUP_REMOVED lines=10> */
.L_x_140:
[----:B------:R-:W-:Y:S05]  /*4570*/  BSYNC B1 ;  /* 0x0000000000017941 */ /* 0x000fea0003800000 */
.L_x_139:
        /* <DEDUP_REMOVED lines=9> */
.L_x_142:
[----:B------:R-:W-:Y:S05]  /*4610*/  BSYNC B1 ;  /* 0x0000000000017941 */ /* 0x000fea0003800000 */
.L_x_141:
        /* <DEDUP_REMOVED lines=9> */
.L_x_144:
[----:B------:R-:W-:Y:S05]  /*46b0*/  BSYNC B1 ;  /* 0x0000000000017941 */ /* 0x000fea0003800000 */
.L_x_143:
        /* <DEDUP_REMOVED lines=10> */
.L_x_146:
[----:B------:R-:W-:Y:S05]  /*4760*/  BSYNC B1 ;  /* 0x0000000000017941 */ /* 0x000fea0003800000 */
.L_x_145:
        /* <DEDUP_REMOVED lines=10> */
.L_x_148:
[----:B------:R-:W-:Y:S05]  /*4810*/  BSYNC B1 ;  /* 0x0000000000017941 */ /* 0x000fea0003800000 */
.L_x_147:
        /* <DEDUP_REMOVED lines=9> */
.L_x_150:
[----:B------:R-:W-:Y:S05]  /*48b0*/  BSYNC B1 ;  /* 0x0000000000017941 */ /* 0x000fea0003800000 */
.L_x_149:
        /* <DEDUP_REMOVED lines=9> */
.L_x_152:
[----:B------:R-:W-:Y:S05]  /*4950*/  BSYNC B1 ;  /* 0x0000000000017941 */ /* 0x000fea0003800000 */
.L_x_151:
        /* <DEDUP_REMOVED lines=10> */
.L_x_154:
[----:B------:R-:W-:Y:S05]  /*4a00*/  BSYNC B1 ;  /* 0x0000000000017941 */ /* 0x000fea0003800000 */
.L_x_153:
[----:B-----5:R-:W-:Y:S01]  /*4a10*/  HADD2.F32 R5, -RZ, R24.H0_H0 ;  /* 0x20000018ff057230 */ /* 0x020fe20000004100 */
[----:B------:R-:W-:Y:S01]  /*4a20*/  ISETP.GT.AND P1, PT, R4, 0x79, PT ;  /* 0x000000790400780c */ /* 0x000fe20003f24270 */
[----:B------:R-:W-:Y:S01]  /*4a30*/  @P2 IMAD.MOV.U32 R4, RZ, RZ, R10 ;  /* 0x000000ffff042224 */ /* 0x000fe200078e000a */
[----:B------:R-:W-:Y:S02]  /*4a40*/  BSSY B1, `(.L_x_155) ;  /* 0x000000a000017945 */ /* 0x000fe40003800000 */
[----:B------:R-:W-:Y:S01]  /*4a50*/  FMUL R5, R5, R88 ;  /* 0x0000005805057220 */ /* 0x000fe20000400000 */
[----:B------:R-:W-:-:S03]  /*4a60*/  ISETP.GT.AND P3, PT, R3, RZ, P1 ;  /* 0x000000ff0300720c */ /* 0x000fc60000f64270 */
[----:B------:R-:W-:-:S05]  /*4a70*/  FFMA R5, R84, R23, R5 ;  /* 0x0000001754057223 */ /* 0x000fca0000000005 */
[----:B------:R-:W-:-:S04]  /*4a80*/  F2FP.F16.F32.PACK_AB R5, RZ, R5 ;  /* 0x00000005ff05723e */ /* 0x000fc800000000ff */
[----:B0-----:R-:W-:Y:S01]  /*4a90*/  PRMT R14, R5, 0x7610, R14 ;  /* 0x00007610050e7816 */ /* 0x001fe2000000000e */
[----:B------:R-:W-:-:S05]  /*4aa0*/  @P2 IMAD.MOV.U32 R5, RZ, RZ, R11 ;  /* 0x000000ffff052224 */ /* 0x000fca00078e000b */
[----:B------:R0:W-:Y:S01]  /*4ab0*/  @P2 STG.E.U16 desc[UR36][R4.64+0xf0], R14 ;  /* 0x0000f00e04002986 */ /* 0x0001e2000c101524 */
[----:B------:R-:W-:Y:S05]  /*4ac0*/  @!P3 BRA `(.L_x_156) ;  /* 0x000000000004b947 */ /* 0x000fea0003800000 */
[----:B------:R0:W5:Y:S02]  /*4ad0*/  LDG.E.LTC128B.U16 R24, desc[UR36][R6.64+0xf2] ;  /* 0x0000f22406187981 */ /* 0x000164000c1e1520 */
.L_x_156:
[----:B------:R-:W-:Y:S05]  /*4ae0*/  BSYNC B1 ;  /* 0x0000000000017941 */ /* 0x000fea0003800000 */
.L_x_155:
        /* <DEDUP_REMOVED lines=9> */
.L_x_158:
[----:B------:R-:W-:Y:S05]  /*4b80*/  BSYNC B1 ;  /* 0x0000000000017941 */ /* 0x000fea0003800000 */
.L_x_157:
[----:B-----5:R-:W-:Y:S01]  /*4b90*/  HADD2.F32 R5, -RZ, R24.H0_H0 ;  /* 0x20000018ff057230 */ /* 0x020fe20000004100 */
[----:B------:R-:W-:Y:S01]  /*4ba0*/  ISETP.GT.AND P1, PT, R3, 0x8, P1 ;  /* 0x000000080300780c */ /* 0x000fe20000f24270 */
[----:B0-----:R-:W-:Y:S01]  /*4bb0*/  @P0 IMAD.MOV.U32 R4, RZ, RZ, R12 ;  /* 0x000000ffff040224 */ /* 0x001fe200078e000c */
[----:B------:R-:W-:Y:S02]  /*4bc0*/  BSSY B1, `(.L_x_159) ;  /* 0x0000009000017945 */ /* 0x000fe40003800000 */
[----:B------:R-:W-:-:S04]  /*4bd0*/  FMUL R5, R5, R88 ;  /* 0x0000005805057220 */ /* 0x000fc80000400000 */
[----:B------:R-:W-:-:S05]  /*4be0*/  FFMA R5, R86, R23, R5 ;  /* 0x0000001756057223 */ /* 0x000fca0000000005 */
[----:B------:R-:W-:-:S04]  /*4bf0*/  F2FP.F16.F32.PACK_AB R5, RZ, R5 ;  /* 0x00000005ff05723e */ /* 0x000fc800000000ff */
[----:B-1-3--:R-:W-:Y:S01]  /*4c00*/  PRMT R6, R5, 0x7610, R6 ;  /* 0x0000761005067816 */ /* 0x00afe20000000006 */
[----:B------:R-:W-:-:S05]  /*4c10*/  @P0 IMAD.MOV.U32 R5, RZ, RZ, R13 ;  /* 0x000000ffff050224 */ /* 0x000fca00078e000d */
[----:B------:R0:W-:Y:S01]  /*4c20*/  @P0 STG.E.U16 desc[UR36][R4.64+0xf0], R6 ;  /* 0x0000f00604000986 */ /* 0x0001e2000c101524 */
[----:B------:R-:W-:Y:S05]  /*4c30*/  @!P1 BRA `(.L_x_160) ;  /* 0x0000000000049947 */ /* 0x000fea0003800000 */
[----:B------:R1:W5:Y:S02]  /*4c40*/  LDG.E.LTC128B.U16 R24, desc[UR36][R8.64+0xf2] ;  /* 0x0000f22408187981 */ /* 0x000364000c1e1520 */
.L_x_160:
[----:B------:R-:W-:Y:S05]  /*4c50*/  BSYNC B1 ;  /* 0x0000000000017941 */ /* 0x000fea0003800000 */
.L_x_159:
[----:B------:R-:W-:Y:S05]  /*4c60*/  @!P1 BRA `(.L_x_161) ;  /* 0x0000001000d09947 */ /* 0x000fea0003800000 */
[----:B-----5:R-:W-:-:S05]  /*4c70*/  HADD2.F32 R3, -RZ, R24.H0_H0 ;  /* 0x20000018ff037230 */ /* 0x020fca0000004100 */
[----:B0-----:R-:W-:-:S04]  /*4c80*/  FMUL R4, R3, R88 ;  /* 0x0000005803047220 */ /* 0x001fc80000400000 */
[----:B------:R-:W-:-:S05]  /*4c90*/  FFMA R4, R87, R23, R4 ;  /* 0x0000001757047223 */ /* 0x000fca0000000004 */
[----:B------:R-:W-:-:S05]  /*4ca0*/  F2FP.F16.F32.PACK_AB R4, RZ, R4 ;  /* 0x00000004ff04723e */ /* 0x000fca00000000ff */
[----:B------:R3:W-:Y:S01]  /*4cb0*/  STG.E.U16 desc[UR36][R12.64+0xf2], R4 ;  /* 0x0000f2040c007986 */ /* 0x0007e2000c101524 */
[----:B------:R-:W-:Y:S05]  /*4cc0*/  BRA `(.L_x_161) ;  /* 0x0000001000b87947 */ /* 0x000fea0003800000 */
.L_x_36:
[----:B------:R-:W-:Y:S01]  /*4cd0*/  ISETP.GT.AND P2, PT, R4, 0x1, PT ;  /* 0x000000010400780c */ /* 0x000fe20003f44270 */
[----:B------:R-:W-:Y:S01]  /*4ce0*/  ULDC.64 UR4, c[0x0][0x5c0] ;  /* 0x0001700000047ab9 */ /* 0x000fe20000000a00 */
[-C--:B------:R-:W-:Y:S01]  /*4cf0*/  FMUL R24, R24, R23.reuse ;  /* 0x0000001718187220 */ /* 0x080fe20000400000 */
[-C--:B------:R-:W-:Y:S01]  /*4d00*/  FMUL R25, R25, R23.reuse ;  /* 0x0000001719197220 */ /* 0x080fe20000400000 */
[----:B------:R-:W-:Y:S01]  /*4d10*/  ISETP.GT.AND P1, PT, R3, RZ, P2 ;  /* 0x000000ff0300720c */ /* 0x000fe20001724270 */
[-C--:B------:R-:W-:Y:S01]  /*4d20*/  FMUL R26, R26, R23.reuse ;  /* 0x000000171a1a7220 */ /* 0x080fe20000400000 */
[----:B------:R-:W-:Y:S01]  /*4d30*/  LEA R6, P4, R92, UR4, 0x1 ;  /* 0x000000045c067c11 */ /* 0x000fe2000f8808ff */
[-C--:B------:R-:W-:Y:S01]  /*4d40*/  FMUL R27, R27, R23.reuse ;  /* 0x000000171b1b7220 */ /* 0x080fe20000400000 */
[----:B------:R-:W-:Y:S01]  /*4d50*/  F2FP.F16.F32.PACK_AB R24, RZ, R24 ;  /* 0x00000018ff18723e */ /* 0x000fe200000000ff */
[-C--:B------:R-:W-:Y:S01]  /*4d60*/  FMUL R28, R28, R23.reuse ;  /* 0x000000171c1c7220 */ /* 0x080fe20000400000 */
[----:B------:R-:W-:Y:S01]  /*4d70*/  LEA.HI.X R7, R92, UR5, R109, 0x1, P4 ;  /* 0x000000055c077c11 */ /* 0x000fe2000a0f0c6d */
[----:B------:R-:W-:Y:S01]  /*4d80*/  FMUL R29, R29, R23 ;  /* 0x000000171d1d7220 */ /* 0x000fe20000400000 */
[----:B------:R-:W-:Y:S01]  /*4d90*/  F2FP.F16.F32.PACK_AB R25, RZ, R25 ;  /* 0x00000019ff19723e */ /* 0x000fe200000000ff */
[-C--:B------:R-:W-:Y:S01]  /*4da0*/  FMUL R30, R30, R23.reuse ;  /* 0x000000171e1e7220 */ /* 0x080fe20000400000 */
[----:B------:R-:W-:Y:S01]  /*4db0*/  ISETP.GT.AND P2, PT, R3, 0x8, P2 ;  /* 0x000000080300780c */ /* 0x000fe20001744270 */
[----:B------:R-:W-:Y:S01]  /*4dc0*/  @P3 STG.E.U16 desc[UR36][R6.64], R24 ;  /* 0x0000001806003986 */ /* 0x000fe2000c101524 */
[C---:B------:R-:W-:Y:S01]  /*4dd0*/  SHF.L.U64.HI R101, R100.reuse, 0x4, R101 ;  /* 0x0000000464657819 */ /* 0x040fe20000010265 */
[-C--:B------:R-:W-:Y:S01]  /*4de0*/  FMUL R31, R31, R23.reuse ;  /* 0x000000171f1f7220 */ /* 0x080fe20000400000 */
[----:B------:R-:W-:Y:S01]  /*4df0*/  LEA R8, P3, R100, R6, 0x4 ;  /* 0x0000000664087211 */ /* 0x000fe200078620ff */
[----:B------:R-:W-:Y:S01]  /*4e00*/  @P1 STG.E.U16 desc[UR36][R6.64+0x2], R25 ;  /* 0x0000021906001986 */ /* 0x000fe2000c101524 */
[----:B------:R-:W-:Y:S01]  /*4e10*/  ISETP.GT.AND P1, PT, R3, 0x8, P0 ;  /* 0x000000080300780c */ /* 0x000fe20000724270 */
[----:B------:R-:W-:Y:S01]  /*4e20*/  FMUL R32, R32, R23 ;  /* 0x0000001720207220 */ /* 0x000fe20000400000 */
[----:B------:R-:W-:Y:S01]  /*4e30*/  F2FP.F16.F32.PACK_AB R26, RZ, R26 ;  /* 0x0000001aff1a723e */ /* 0x000fe200000000ff */
[----:B------:R-:W-:Y:S01]  /*4e40*/  IMAD.X R9, R101, 0x1, R7, P3 ;  /* 0x0000000165097824 */ /* 0x000fe200018e0607 */
[----:B------:R-:W-:Y:S01]  /*4e50*/  F2FP.F16.F32.PACK_AB R27, RZ, R27 ;  /* 0x0000001bff1b723e */ /* 0x000fe200000000ff */
[-C--:B------:R-:W-:Y:S01]  /*4e60*/  FMUL R33, R33, R23.reuse ;  /* 0x0000001721217220 */ /* 0x080fe20000400000 */
[----:B------:R-:W-:Y:S01]  /*4e70*/  ISETP.GT.AND P0, PT, R4, 0x8, PT ;  /* 0x000000080400780c */ /* 0x000fe20003f04270 */
[-C--:B------:R-:W-:Y:S01]  /*4e80*/  FMUL R34, R34, R23.reuse ;  /* 0x0000001722227220 */ /* 0x080fe20000400000 */
[----:B------:R-:W-:Y:S01]  /*4e90*/  F2FP.F16.F32.PACK_AB R28, RZ, R28 ;  /* 0x0000001cff1c723e */ /* 0x000fe200000000ff */
[-C--:B------:R-:W-:Y:S01]  /*4ea0*/  FMUL R35, R35, R23.reuse ;  /* 0x0000001723237220 */ /* 0x080fe20000400000 */
[C---:B------:R-:W-:Y:S01]  /*4eb0*/  ISETP.GT.AND P4, PT, R3.reuse, RZ, P0 ;  /* 0x000000ff0300720c */ /* 0x040fe20000784270 */
[----:B------:R-:W-:Y:S01]  /*4ec0*/  FMUL R36, R36, R23 ;  /* 0x0000001724247220 */ /* 0x000fe20000400000 */
[----:B------:R-:W-:Y:S01]  /*4ed0*/  F2FP.F16.F32.PACK_AB R29, RZ, R29 ;  /* 0x0000001dff1d723e */ /* 0x000fe200000000ff */
[----:B------:R-:W-:Y:S01]  /*4ee0*/  @P1 STG.E.U16 desc[UR36][R8.64], R26 ;  /* 0x0000001a08001986 */ /* 0x000fe2000c101524 */
[----:B------:R-:W-:Y:S01]  /*4ef0*/  ISETP.GT.AND P1, PT, R3, 0x8, P0 ;  /* 0x000000080300780c */ /* 0x000fe20000724270 */
[-C--:B------:R-:W-:Y:S01]  /*4f00*/  FMUL R37, R37, R23.reuse ;  /* 0x0000001725257220 */ /* 0x080fe20000400000 */
[----:B------:R-:W-:Y:S01]  /*4f10*/  F2FP.F16.F32.PACK_AB R30, RZ, R30 ;  /* 0x0000001eff1e723e */ /* 0x000fe200000000ff */
[----:B------:R-:W-:Y:S01]  /*4f20*/  @P2 STG.E.U16 desc[UR36][R8.64+0x2], R27 ;  /* 0x0000021b08002986 */ /* 0x000fe2000c101524 */
[----:B------:R-:W-:Y:S01]  /*4f30*/  ISETP.GT.AND P2, PT, R4, 0x9, PT ;  /* 0x000000090400780c */ /* 0x000fe20003f44270 */
[----:B------:R-:W-:Y:S01]  /*4f40*/  FMUL R38, R38, R23 ;  /* 0x0000001726267220 */ /* 0x000fe20000400000 */
[----:B------:R-:W-:Y:S01]  /*4f50*/  F2FP.F16.F32.PACK_AB R31, RZ, R31 ;  /* 0x0000001fff1f723e */ /* 0x000fe200000000ff */
[-C--:B------:R-:W-:Y:S01]  /*4f60*/  FMUL R39, R39, R23.reuse ;  /* 0x0000001727277220 */ /* 0x080fe20000400000 */
[C---:B------:R-:W-:Y:S01]  /*4f70*/  ISETP.GT.AND P3, PT, R3.reuse, RZ, P2 ;  /* 0x000000ff0300720c */ /* 0x040fe20001764270 */
[----:B------:R-:W-:Y:S01]  /*4f80*/  @P4 STG.E.U16 desc[UR36][R6.64+0x10], R28 ;  /* 0x0000101c06004986 */ /* 0x000fe2000c101524 */
[----:B------:R-:W-:Y:S01]  /*4f90*/  ISETP.GT.AND P2, PT, R3, 0x8, P2 ;  /* 0x000000080300780c */ /* 0x000fe20001744270 */
[-C--:B------:R-:W-:Y:S01]  /*4fa0*/  FMUL R40, R40, R23.reuse ;  /* 0x0000001728287220 */ /* 0x080fe20000400000 */
[----:B------:R-:W-:Y:S01]  /*4fb0*/  ISETP.GT.AND P0, PT, R4, 0x10, PT ;  /* 0x000000100400780c */ /* 0x000fe20003f04270 */
[-C--:B------:R-:W-:Y:S01]  /*4fc0*/  FMUL R41, R41, R23.reuse ;  /* 0x0000001729297220 */ /* 0x080fe20000400000 */
[----:B------:R-:W-:Y:S01]  /*4fd0*/  F2FP.F16.F32.PACK_AB R32, RZ, R32 ;  /* 0x00000020ff20723e */ /* 0x000fe200000000ff */
[-C--:B------:R-:W-:Y:S01]  /*4fe0*/  FMUL R42, R42, R23.reuse ;  /* 0x000000172a2a7220 */ /* 0x080fe20000400000 */
[----:B------:R-:W-:Y:S01]  /*4ff0*/  ISETP.GT.AND P4, PT, R3, RZ, P0 ;  /* 0x000000ff0300720c */ /* 0x000fe20000784270 */
[----:B------:R-:W-:Y:S01]  /*5000*/  FMUL R43, R43, R23 ;  /* 0x000000172b2b7220 */ /* 0x000fe20000400000 */
[----:B------:R-:W-:Y:S01]  /*5010*/  F2FP.F16.F32.PACK_AB R33, RZ, R33 ;  /* 0x00000021ff21723e */ /* 0x000fe200000000ff */
[-C--:B------:R-:W-:Y:S01]  /*5020*/  FMUL R44, R44, R23.reuse ;  /* 0x000000172c2c7220 */ /* 0x080fe20000400000 */
[----:B------:R-:W-:Y:S01]  /*5030*/  F2FP.F16.F32.PACK_AB R34, RZ, R34 ;  /* 0x00000022ff22723e */ /* 0x000fe200000000ff */
[----:B------:R-:W-:Y:S01]  /*5040*/  @P3 STG.E.U16 desc[UR36][R6.64+0x12], R29 ;  /* 0x0000121d06003986 */ /* 0x000fe2000c101524 */
[----:B------:R-:W-:Y:S01]  /*5050*/  ISETP.GT.AND P3, PT, R4, 0x11, PT ;  /* 0x000000110400780c */ /* 0x000fe20003f64270 */
[----:B------:R-:W-:Y:S01]  /*5060*/  FMUL R45, R45, R23 ;  /* 0x000000172d2d7220 */ /* 0x000fe20000400000 */
[----:B------:R-:W-:Y:S01]  /*5070*/  F2FP.F16.F32.PACK_AB R35, RZ, R35 ;  /* 0x00000023ff23723e */ /* 0x000fe200000000ff */
[----:B------:R-:W-:Y:S01]  /*5080*/  @P1 STG.E.U16 desc[UR36][R8.64+0x10], R30 ;  /* 0x0000101e08001986 */ /* 0x000fe2000c101524 */
[C---:B------:R-:W-:Y:S01]  /*5090*/  ISETP.GT.AND P1, PT, R3.reuse, 0x8, P0 ;  /* 0x000000080300780c */ /* 0x040fe20000724270 */
[-C--:B------:R-:W-:Y:S01]  /*50a0*/  FMUL R46, R46, R23.reuse ;  /* 0x000000172e2e7220 */ /* 0x080fe20000400000 */
[----:B------:R-:W-:Y:S01]  /*50b0*/  ISETP.GT.AND P0, PT, R4, 0x18, PT ;  /* 0x000000180400780c */ /* 0x000fe20003f04270 */
[----:B------:R-:W-:Y:S01]  /*50c0*/  @P2 STG.E.U16 desc[UR36][R8.64+0x12], R31 ;  /* 0x0000121f08002986 */ /* 0x000fe2000c101524 */
[----:B------:R-:W-:Y:S01]  /*50d0*/  ISETP.GT.AND P2, PT, R3, RZ, P3 ;  /* 0x000000ff0300720c */ /* 0x000fe20001f44270 */
[-C--:B------:R-:W-:Y:S01]  /*50e0*/  FMUL R47, R47, R23.reuse ;  /* 0x000000172f2f7220 */ /* 0x080fe20000400000 */
[C---:B------:R-:W-:Y:S01]  /*50f0*/  ISETP.GT.AND P3, PT, R3.reuse, 0x8, P3 ;  /* 0x000000080300780c */ /* 0x040fe20001f64270 */
[----:B------:R-:W-:Y:S01]  /*5100*/  @P4 STG.E.U16 desc[UR36][R6.64+0x20], R32 ;  /* 0x0000202006004986 */ /* 0x000fe2000c101524 */
[----:B------:R-:W-:Y:S01]  /*5110*/  ISETP.GT.AND P4, PT, R3, RZ, P0 ;  /* 0x000000ff0300720c */ /* 0x000fe20000784270 */
[-C--:B------:R-:W-:Y:S01]  /*5120*/  FMUL R48, R48, R23.reuse ;  /* 0x0000001730307220 */ /* 0x080fe20000400000 */
[----:B------:R-:W-:Y:S01]  /*5130*/  F2FP.F16.F32.PACK_AB R36, RZ, R36 ;  /* 0x00000024ff24723e */ /* 0x000fe200000000ff */
[----:B------:R-:W-:Y:S01]  /*5140*/  FMUL R49, R49, R23 ;  /* 0x0000001731317220 */ /* 0x000fe20000400000 */
[----:B------:R-:W-:Y:S01]  /*5150*/  F2FP.F16.F32.PACK_AB R37, RZ, R37 ;  /* 0x00000025ff25723e */ /* 0x000fe200000000ff */
[-C--:B------:R-:W-:Y:S01]  /*5160*/  FMUL R50, R50, R23.reuse ;  /* 0x0000001732327220 */ /* 0x080fe20000400000 */
[----:B------:R-:W-:Y:S01]  /*5170*/  F2FP.F16.F32.PACK_AB R38, RZ, R38 ;  /* 0x00000026ff26723e */ /* 0x000fe200000000ff */
[----:B------:R-:W-:Y:S01]  /*5180*/  FMUL R51, R51, R23 ;  /* 0x0000001733337220 */ /* 0x000fe20000400000 */
[----:B------:R-:W-:Y:S01]  /*5190*/  F2FP.F16.F32.PACK_AB R39, RZ, R39 ;  /* 0x00000027ff27723e */ /* 0x000fe200000000ff */
[----:B------:R-:W-:Y:S01]  /*51a0*/  @P2 STG.E.U16 desc[UR36][R6.64+0x22], R33 ;  /* 0x0000222106002986 */ /* 0x000fe2000c101524 */
[----:B------:R-:W-:Y:S01]  /*51b0*/  F2FP.F16.F32.PACK_AB R40, RZ, R40 ;  /* 0x00000028ff28723e */ /* 0x000fe200000000ff */
[----:B------:R-:W-:Y:S01]  /*51c0*/  FMUL R52, R52, R23 ;  /* 0x0000001734347220 */ /* 0x000fe20000400000 */
[----:B------:R-:W-:Y:S01]  /*51d0*/  F2FP.F16.F32.PACK_AB R41, RZ, R41 ;  /* 0x00000029ff29723e */ /* 0x000fe200000000ff */
[----:B------:R-:W-:Y:S01]  /*51e0*/  @P1 STG.E.U16 desc[UR36][R8.64+0x20], R34 ;  /* 0x0000202208001986 */ /* 0x000fe2000c101524 */
[----:B------:R-:W-:Y:S01]  /*51f0*/  ISETP.GT.AND P1, PT, R3, 0x8, P0 ;  /* 0x000000080300780c */ /* 0x000fe20000724270 */
[-C--:B------:R-:W-:Y:S01]  /*5200*/  FMUL R53, R53, R23.reuse ;  /* 0x0000001735357220 */ /* 0x080fe20000400000 */
[C---:B------:R-:W-:Y:S01]  /*5210*/  ISETP.GT.AND P0, PT, R4.reuse, 0x20, PT ;  /* 0x000000200400780c */ /* 0x040fe20003f04270 */
[----:B------:R-:W-:Y:S01]  /*5220*/  @P3 STG.E.U16 desc[UR36][R8.64+0x22], R35 ;  /* 0x0000222308003986 */ /* 0x000fe2000c101524 */
[----:B------:R-:W-:Y:S01]  /*5230*/  ISETP.GT.AND P3, PT, R4, 0x19, PT ;  /* 0x000000190400780c */ /* 0x000fe20003f64270 */
[-C--:B------:R-:W-:Y:S01]  /*5240*/  FMUL R54, R54, R23.reuse ;  /* 0x0000001736367220 */ /* 0x080fe20000400000 */
[----:B------:R-:W-:Y:S01]  /*5250*/  F2FP.F16.F32.PACK_AB R42, RZ, R42 ;  /* 0x0000002aff2a723e */ /* 0x000fe200000000ff */
[----:B------:R-:W-:Y:S01]  /*5260*/  @P4 STG.E.U16 desc[UR36][R6.64+0x30], R36 ;  /* 0x0000302406004986 */ /* 0x000fe2000c101524 */
[----:B------:R-:W-:Y:S01]  /*5270*/  ISETP.GT.AND P2, PT, R3, RZ, P3 ;  /* 0x000000ff0300720c */ /* 0x000fe20001f44270 */
[-C--:B------:R-:W-:Y:S01]  /*5280*/  FMUL R55, R55, R23.reuse ;  /* 0x0000001737377220 */ /* 0x080fe20000400000 */
[C---:B------:R-:W-:Y:S01]  /*5290*/  ISETP.GT.AND P3, PT, R3.reuse, 0x8, P3 ;  /* 0x000000080300780c */ /* 0x040fe20001f64270 */
[-C--:B------:R-:W-:Y:S01]  /*52a0*/  FMUL R56, R56, R23.reuse ;  /* 0x0000001738387220 */ /* 0x080fe20000400000 */
[----:B------:R-:W-:Y:S01]  /*52b0*/  ISETP.GT.AND P4, PT, R3, RZ, P0 ;  /* 0x000000ff0300720c */ /* 0x000fe20000784270 */
[----:B------:R-:W-:Y:S01]  /*52c0*/  FMUL R57, R57, R23 ;  /* 0x0000001739397220 */ /* 0x000fe20000400000 */
[----:B------:R-:W-:Y:S01]  /*52d0*/  F2FP.F16.F32.PACK_AB R43, RZ, R43 ;  /* 0x0000002bff2b723e */ /* 0x000fe200000000ff */
[-C--:B------:R-:W-:Y:S01]  /*52e0*/  FMUL R58, R58, R23.reuse ;  /* 0x000000173a3a7220 */ /* 0x080fe20000400000 */
[----:B------:R-:W-:Y:S01]  /*52f0*/  F2FP.F16.F32.PACK_AB R44, RZ, R44 ;  /* 0x0000002cff2c723e */ /* 0x000fe200000000ff */
[----:B------:R-:W-:Y:S01]  /*5300*/  FMUL R59, R59, R23 ;  /* 0x000000173b3b7220 */ /* 0x000fe20000400000 */
[----:B------:R-:W-:Y:S01]  /*5310*/  F2FP.F16.F32.PACK_AB R45, RZ, R45 ;  /* 0x0000002dff2d723e */ /* 0x000fe200000000ff */
[----:B------:R-:W-:Y:S01]  /*5320*/  FMUL R60, R60, R23 ;  /* 0x000000173c3c7220 */ /* 0x000fe20000400000 */
[----:B------:R-:W-:Y:S01]  /*5330*/  F2FP.F16.F32.PACK_AB R46, RZ, R46 ;  /* 0x0000002eff2e723e */ /* 0x000fe200000000ff */
[----:B------:R-:W-:Y:S01]  /*5340*/  @P2 STG.E.U16 desc[UR36][R6.64+0x32], R37 ;  /* 0x0000322506002986 */ /* 0x000fe2000c101524 */
[----:B------:R-:W-:Y:S01]  /*5350*/  F2FP.F16.F32.PACK_AB R47, RZ, R47 ;  /* 0x0000002fff2f723e */ /* 0x000fe200000000ff */
[-C--:B------:R-:W-:Y:S01]  /*5360*/  FMUL R61, R61, R23.reuse ;  /* 0x000000173d3d7220 */ /* 0x080fe20000400000 */
[----:B------:R-:W-:Y:S01]  /*5370*/  F2FP.F16.F32.PACK_AB R48, RZ, R48 ;  /* 0x00000030ff30723e */ /* 0x000fe200000000ff */
[----:B------:R-:W-:Y:S01]  /*5380*/  @P1 STG.E.U16 desc[UR36][R8.64+0x30], R38 ;  /* 0x0000302608001986 */ /* 0x000fe2000c101524 */
[----:B------:R-:W-:Y:S01]  /*5390*/  ISETP.GT.AND P1, PT, R3, 0x8, P0 ;  /* 0x000000080300780c */ /* 0x000fe20000724270 */
[-C--:B------:R-:W-:Y:S01]  /*53a0*/  FMUL R62, R62, R23.reuse ;  /* 0x000000173e3e7220 */ /* 0x080fe20000400000 */
[C---:B------:R-:W-:Y:S01]  /*53b0*/  ISETP.GT.AND P0, PT, R4.reuse, 0x28, PT ;  /* 0x000000280400780c */ /* 0x040fe20003f04270 */
[----:B------:R-:W-:Y:S01]  /*53c0*/  @P3 STG.E.U16 desc[UR36][R8.64+0x32], R39 ;  /* 0x0000322708003986 */ /* 0x000fe2000c101524 */
[----:B------:R-:W-:Y:S01]  /*53d0*/  ISETP.GT.AND P3, PT, R4, 0x21, PT ;  /* 0x000000210400780c */ /* 0x000fe20003f64270 */
[----:B------:R-:W-:Y:S01]  /*53e0*/  FMUL R63, R63, R23 ;  /* 0x000000173f3f7220 */ /* 0x000fe20000400000 */
[----:B------:R-:W-:Y:S01]  /*53f0*/  F2FP.F16.F32.PACK_AB R49, RZ, R49 ;  /* 0x00000031ff31723e */ /* 0x000fe200000000ff */
[----:B------:R-:W-:Y:S01]  /*5400*/  @P4 STG.E.U16 desc[UR36][R6.64+0x40], R40 ;  /* 0x0000402806004986 */ /* 0x000fe2000c101524 */
[C---:B------:R-:W-:Y:S01]  /*5410*/  ISETP.GT.AND P2, PT, R3.reuse, RZ, P3 ;  /* 0x000000ff0300720c */ /* 0x040fe20001f44270 */
[-C--:B------:R-:W-:Y:S01]  /*5420*/  FMUL R64, R64, R23.reuse ;  /* 0x0000001740407220 */ /* 0x080fe20000400000 */
[----:B------:R-:W-:Y:S01]  /*5430*/  ISETP.GT.AND P3, PT, R3, 0x8, P3 ;  /* 0x000000080300780c */ /* 0x000fe20001f64270 */
[-C--:B------:R-:W-:Y:S01]  /*5440*/  FMUL R65, R65, R23.reuse ;  /* 0x0000001741417220 */ /* 0x080fe20000400000 */
        /* <DEDUP_REMOVED lines=62> */
[----:B------:R-:W-:-:S02]  /*5830*/  F2FP.F16.F32.PACK_AB R68, RZ, R68 ;  /* 0x00000044ff44723e */ /* 0x000fc400000000ff */
[----:B------:R-:W-:Y:S01]  /*5840*/  F2FP.F16.F32.PACK_AB R69, RZ, R69 ;  /* 0x00000045ff45723e */ /* 0x000fe200000000ff */
[----:B------:R-:W-:Y:S01]  /*5850*/  @P1 STG.E.U16 desc[UR36][R8.64+0x60], R50 ;  /* 0x0000603208001986 */ /* 0x000fe2000c101524 */
[C---:B------:R-:W-:Y:S02]  /*5860*/  ISETP.GT.AND P1, PT, R3.reuse, 0x8, P0 ;  /* 0x000000080300780c */ /* 0x040fe40000724270 */
[C---:B------:R-:W-:Y:S01]  /*5870*/  ISETP.GT.AND P0, PT, R4.reuse, 0x40, PT ;  /* 0x000000400400780c */ /* 0x040fe20003f04270 */
[----:B------:R-:W-:Y:S01]  /*5880*/  @P3 STG.E.U16 desc[UR36][R8.64+0x62], R51 ;  /* 0x0000623308003986 */ /* 0x000fe2000c101524 */
[----:B------:R-:W-:Y:S02]  /*5890*/  ISETP.GT.AND P3, PT, R4, 0x39, PT ;  /* 0x000000390400780c */ /* 0x000fe40003f64270 */
[----:B------:R-:W-:Y:S01]  /*58a0*/  F2FP.F16.F32.PACK_AB R70, RZ, R70 ;  /* 0x00000046ff46723e */ /* 0x000fe200000000ff */
[----:B------:R-:W-:Y:S01]  /*58b0*/  @P4 STG.E.U16 desc[UR36][R6.64+0x70], R52 ;  /* 0x0000703406004986 */ /* 0x000fe2000c101524 */
[----:B------:R-:W-:-:S02]  /*58c0*/  ISETP.GT.AND P2, PT, R3, RZ, P3 ;  /* 0x000000ff0300720c */ /* 0x000fc40001f44270 */
[C---:B------:R-:W-:Y:S02]  /*58d0*/  ISETP.GT.AND P3, PT, R3.reuse, 0x8, P3 ;  /* 0x000000080300780c */ /* 0x040fe40001f64270 */
[----:B------:R-:W-:Y:S02]  /*58e0*/  ISETP.GT.AND P4, PT, R3, RZ, P0 ;  /* 0x000000ff0300720c */ /* 0x000fe40000784270 */
[----:B------:R-:W-:Y:S02]  /*58f0*/  F2FP.F16.F32.PACK_AB R71, RZ, R71 ;  /* 0x00000047ff47723e */ /* 0x000fe400000000ff */
[----:B------:R-:W-:Y:S02]  /*5900*/  F2FP.F16.F32.PACK_AB R72, RZ, R72 ;  /* 0x00000048ff48723e */ /* 0x000fe400000000ff */
[----:B------:R-:W-:Y:S02]  /*5910*/  F2FP.F16.F32.PACK_AB R73, RZ, R73 ;  /* 0x00000049ff49723e */ /* 0x000fe400000000ff */
        /* <DEDUP_REMOVED lines=33> */
[----:B------:R-:W-:-:S03]  /*5b30*/  F2FP.F16.F32.PACK_AB R87, RZ, R87 ;  /* 0x00000057ff57723e */ /* 0x000fc600000000ff */
[----:B------:R-:W-:Y:S04]  /*5b40*/  @P2 STG.E.U16 desc[UR36][R6.64+0x92], R61 ;  /* 0x0000923d06002986 */ /* 0x000fe8000c101524 */
[----:B------:R-:W-:Y:S01]  /*5b50*/  @P1 STG.E.U16 desc[UR36][R8.64+0x90], R62 ;  /* 0x0000903e08001986 */ /* 0x000fe2000c101524 */
[----:B------:R-:W-:Y:S02]  /*5b60*/  ISETP.GT.AND P1, PT, R3, 0x8, P0 ;  /* 0x000000080300780c */ /* 0x000fe40000724270 */
[C---:B------:R-:W-:Y:S01]  /*5b70*/  ISETP.GT.AND P0, PT, R4.reuse, 0x58, PT ;  /* 0x000000580400780c */ /* 0x040fe20003f04270 */
[----:B------:R-:W-:Y:S01]  /*5b80*/  @P3 STG.E.U16 desc[UR36][R8.64+0x92], R63 ;  /* 0x0000923f08003986 */ /* 0x000fe2000c101524 */
[----:B------:R-:W-:-:S03]  /*5b90*/  ISETP.GT.AND P3, PT, R4, 0x51, PT ;  /* 0x000000510400780c */ /* 0x000fc60003f64270 */
[----:B------:R-:W-:Y:S01]  /*5ba0*/  @P4 STG.E.U16 desc[UR36][R6.64+0xa0], R64 ;  /* 0x0000a04006004986 */ /* 0x000fe2000c101524 */
[C---:B------:R-:W-:Y:S02]  /*5bb0*/  ISETP.GT.AND P2, PT, R3.reuse, RZ, P3 ;  /* 0x000000ff0300720c */ /* 0x040fe40001f44270 */
[C---:B------:R-:W-:Y:S02]  /*5bc0*/  ISETP.GT.AND P3, PT, R3.reuse, 0x8, P3 ;  /* 0x000000080300780c */ /* 0x040fe40001f64270 */
[----:B------:R-:W-:-:S09]  /*5bd0*/  ISETP.GT.AND P4, PT, R3, RZ, P0 ;  /* 0x000000ff0300720c */ /* 0x000fd20000784270 */
        /* <DEDUP_REMOVED lines=9> */
[C---:B------:R-:W-:Y:S02]  /*5c70*/  ISETP.GT.AND P3, PT, R3.reuse, RZ, P0 ;  /* 0x000000ff0300720c */ /* 0x040fe40000764270 */
[----:B------:R-:W-:-:S07]  /*5c80*/  ISETP.GT.AND P0, PT, R3, 0x8, P0 ;  /* 0x000000080300780c */ /* 0x000fce0000704270 */
[----:B------:R-:W-:Y:S04]  /*5c90*/  @P2 STG.E.U16 desc[UR36][R6.64+0xb2], R69 ;  /* 0x0000b24506002986 */ /* 0x000fe8000c101524 */
[----:B------:R-:W-:Y:S01]  /*5ca0*/  @P1 STG.E.U16 desc[UR36][R8.64+0xb0], R70 ;  /* 0x0000b04608001986 */ /* 0x000fe2000c101524 */
[----:B------:R-:W-:-:S03]  /*5cb0*/  ISETP.GT.AND P1, PT, R4, 0x68, PT ;  /* 0x000000680400780c */ /* 0x000fc60003f24270 */
        /* <DEDUP_REMOVED lines=11> */
[C---:B------:R-:W-:Y:S02]  /*5d70*/  ISETP.GT.AND P2, PT, R3.reuse, RZ, P0 ;  /* 0x000000ff0300720c */ /* 0x040fe40000744270 */
[----:B------:R-:W-:Y:S01]  /*5d80*/  ISETP.GT.AND P0, PT, R3, 0x8, P0 ;  /* 0x000000080300780c */ /* 0x000fe20000704270 */
[----:B------:R-:W-:Y:S01]  /*5d90*/  @P3 STG.E.U16 desc[UR36][R6.64+0xd0], R76 ;  /* 0x0000d04c06003986 */ /* 0x000fe2000c101524 */
[----:B------:R-:W-:-:S04]  /*5da0*/  ISETP.GT.AND P3, PT, R4, 0x70, PT ;  /* 0x000000700400780c */ /* 0x000fc80003f64270 */
[C---:B------:R-:W-:Y:S02]  /*5db0*/  ISETP.GT.AND P4, PT, R3.reuse, RZ, P3 ;  /* 0x000000ff0300720c */ /* 0x040fe40001f84270 */
[----:B------:R-:W-:-:S03]  /*5dc0*/  ISETP.GT.AND P3, PT, R3, 0x8, P3 ;  /* 0x000000080300780c */ /* 0x000fc60001f64270 */
[----:B------:R-:W-:Y:S01]  /*5dd0*/  @P2 STG.E.U16 desc[UR36][R6.64+0xd2], R77 ;  /* 0x0000d24d06002986 */ /* 0x000fe2000c101524 */
[----:B------:R-:W-:-:S03]  /*5de0*/  ISETP.GT.AND P2, PT, R4, 0x79, PT ;  /* 0x000000790400780c */ /* 0x000fc60003f44270 */
[----:B------:R-:W-:Y:S01]  /*5df0*/  @P1 STG.E.U16 desc[UR36][R8.64+0xd0], R78 ;  /* 0x0000d04e08001986 */ /* 0x000fe2000c101524 */
[----:B------:R-:W-:-:S03]  /*5e00*/  ISETP.GT.AND P1, PT, R4, 0x78, PT ;  /* 0x000000780400780c */ /* 0x000fc60003f24270 */
[----:B------:R-:W-:Y:S01]  /*5e10*/  @P0 STG.E.U16 desc[UR36][R8.64+0xd2], R79 ;  /* 0x0000d24f08000986 */ /* 0x000fe2000c101524 */
[----:B------:R-:W-:-:S03]  /*5e20*/  ISETP.GT.AND P0, PT, R4, 0x71, PT ;  /* 0x000000710400780c */ /* 0x000fc60003f04270 */
[----:B------:R-:W-:Y:S01]  /*5e30*/  @P4 STG.E.U16 desc[UR36][R6.64+0xe0], R80 ;  /* 0x0000e05006004986 */ /* 0x000fe2000c101524 */
[C---:B------:R-:W-:Y:S02]  /*5e40*/  ISETP.GT.AND P4, PT, R3.reuse, RZ, P0 ;  /* 0x000000ff0300720c */ /* 0x040fe40000784270 */
[----:B------:R-:W-:-:S11]  /*5e50*/  ISETP.GT.AND P0, PT, R3, 0x8, P0 ;  /* 0x000000080300780c */ /* 0x000fd60000704270 */
[----:B------:R-:W-:Y:S02]  /*5e60*/  @P4 IMAD.MOV.U32 R4, RZ, RZ, R6 ;  /* 0x000000ffff044224 */ /* 0x000fe400078e0006 */
[----:B------:R-:W-:-:S05]  /*5e70*/  @P4 IMAD.MOV.U32 R5, RZ, RZ, R7 ;  /* 0x000000ffff054224 */ /* 0x000fca00078e0007 */
[----:B------:R0:W-:Y:S01]  /*5e80*/  @P4 STG.E.U16 desc[UR36][R4.64+0xe2], R81 ;  /* 0x0000e25104004986 */ /* 0x0001e2000c101524 */
[C---:B------:R-:W-:Y:S02]  /*5e90*/  ISETP.GT.AND P4, PT, R3.reuse, RZ, P2 ;  /* 0x000000ff0300720c */ /* 0x040fe40001784270 */
[----:B------:R-:W-:Y:S01]  /*5ea0*/  ISETP.GT.AND P2, PT, R3, 0x8, P2 ;  /* 0x000000080300780c */ /* 0x000fe20001744270 */
[----:B0-----:R-:W-:Y:S02]  /*5eb0*/  @P3 IMAD.MOV.U32 R4, RZ, RZ, R8 ;  /* 0x000000ffff043224 */ /* 0x001fe400078e0008 */
[----:B------:R-:W-:-:S05]  /*5ec0*/  @P3 IMAD.MOV.U32 R5, RZ, RZ, R9 ;  /* 0x000000ffff053224 */ /* 0x000fca00078e0009 */
[----:B------:R0:W-:Y:S01]  /*5ed0*/  @P3 STG.E.U16 desc[UR36][R4.64+0xe0], R82 ;  /* 0x0000e05204003986 */ /* 0x0001e2000c101524 */
[C---:B------:R-:W-:Y:S02]  /*5ee0*/  ISETP.GT.AND P3, PT, R3.reuse, RZ, P1 ;  /* 0x000000ff0300720c */ /* 0x040fe40000f64270 */
[----:B------:R-:W-:Y:S01]  /*5ef0*/  ISETP.GT.AND P1, PT, R3, 0x8, P1 ;  /* 0x000000080300780c */ /* 0x000fe20000f24270 */
[----:B0-----:R-:W-:Y:S02]  /*5f00*/  @P0 IMAD.MOV.U32 R4, RZ, RZ, R8 ;  /* 0x000000ffff040224 */ /* 0x001fe400078e0008 */
[----:B------:R-:W-:-:S05]  /*5f10*/  @P0 IMAD.MOV.U32 R5, RZ, RZ, R9 ;  /* 0x000000ffff050224 */ /* 0x000fca00078e0009 */
[----:B------:R0:W-:Y:S03]  /*5f20*/  @P0 STG.E.U16 desc[UR36][R4.64+0xe2], R83 ;  /* 0x0000e25304000986 */ /* 0x0001e6000c101524 */
[----:B0-----:R-:W-:Y:S02]  /*5f30*/  @P3 IMAD.MOV.U32 R4, RZ, RZ, R6 ;  /* 0x000000ffff043224 */ /* 0x001fe400078e0006 */
[----:B------:R-:W-:-:S05]  /*5f40*/  @P3 IMAD.MOV.U32 R5, RZ, RZ, R7 ;  /* 0x000000ffff053224 */ /* 0x000fca00078e0007 */
[----:B------:R0:W-:Y:S04]  /*5f50*/  @P3 STG.E.U16 desc[UR36][R4.64+0xf0], R84 ;  /* 0x0000f05404003986 */ /* 0x0001e8000c101524 */
[----:B------:R1:W-:Y:S01]  /*5f60*/  @P4 STG.E.U16 desc[UR36][R6.64+0xf2], R85 ;  /* 0x0000f25506004986 */ /* 0x0003e2000c101524 */
[----:B0-----:R-:W-:Y:S02]  /*5f70*/  @P1 IMAD.MOV.U32 R4, RZ, RZ, R8 ;  /* 0x000000ffff041224 */ /* 0x001fe400078e0008 */
[----:B------:R-:W-:-:S05]  /*5f80*/  @P1 IMAD.MOV.U32 R5, RZ, RZ, R9 ;  /* 0x000000ffff051224 */ /* 0x000fca00078e0009 */
[----:B------:R1:W-:Y:S04]  /*5f90*/  @P1 STG.E.U16 desc[UR36][R4.64+0xf0], R86 ;  /* 0x0000f05604001986 */ /* 0x0003e8000c101524 */
[----:B------:R1:W-:Y:S02]  /*5fa0*/  @P2 STG.E.U16 desc[UR36][R8.64+0xf2], R87 ;  /* 0x0000f25708002986 */ /* 0x0003e4000c101524 */
.L_x_161:
[----:B------:R-:W-:Y:S05]  /*5fb0*/  BSYNC B0 ;  /* 0x0000000000007941 */ /* 0x000fea0003800000 */
.L_x_35:
[----:B------:R-:W-:Y:S01]  /*5fc0*/  ULDC UR4, c[0x0][0xc] ;  /* 0x0000030000047ab9 */ /* 0x000fe20000000800 */
[----:B------:R-:W-:Y:S01]  /*5fd0*/  ULDC UR5, c[0x0][0x10] ;  /* 0x0000040000057ab9 */ /* 0x000fe20000000800 */
[----:B------:R-:W0:Y:S01]  /*5fe0*/  LDC R3, c[0x0][0x14] ;  /* 0x00000500ff037b82 */ /* 0x000e220000000800 */
[----:B------:R-:W-:Y:S01]  /*5ff0*/  UIMAD.WIDE.U32 UR4, UR4, UR5, URZ ;  /* 0x00000005040472a5 */ /* 0x000fe2000f8e003f */
[----:B------:R-:W-:Y:S02]  /*6000*/  IMAD.MOV.U32 R93, RZ, RZ, -0x1 ;  /* 0xffffffffff5d7424 */ /* 0x000fe400078e00ff */
[----:B------:R-:W-:-:S03]  /*6010*/  IMAD.MOV.U32 R89, RZ, RZ, -0x1 ;  /* 0xffffffffff597424 */ /* 0x000fc600078e00ff */
[----:B0-----:R-:W-:-:S04]  /*6020*/  IMAD.WIDE.U32 R16, R3, UR4, R16 ;  /* 0x0000000403107c25 */ /* 0x001fc8000f8e0010 */
[----:B------:R-:W-:Y:S01]  /*6030*/  IMAD R3, R3, UR5, RZ ;  /* 0x0000000503037c24 */ /* 0x000fe2000f8e02ff */
[----:B------:R-:W-:Y:S02]  /*6040*/  ULDC.64 UR4, c[0x0][0x650] ;  /* 0x0001940000047ab9 */ /* 0x000fe40000000a00 */
[----:B------:R-:W-:Y:S01]  /*6050*/  ISETP.GE.U32.AND P0, PT, R16, UR4, PT ;  /* 0x0000000410007c0c */ /* 0x000fe2000bf06070 */
[--C-:B------:R-:W-:Y:S01]  /*6060*/  IMAD.IADD R17, R17, 0x1, R3.reuse ;  /* 0x0000000111117824 */ /* 0x100fe200078e0203 */
[----:B------:R-:W-:-:S04]  /*6070*/  PRMT R3, RZ, 0x7610, R3 ;  /* 0x00007610ff037816 */ /* 0x000fc80000000003 */
[----:B------:R-:W-:-:S13]  /*6080*/  ISETP.GE.U32.AND.EX P0, PT, R17, UR5, PT, P0 ;  /* 0x0000000511007c0c */ /* 0x000fda000bf06100 */
[----:B------:R-:W-:Y:S05]  /*6090*/  @P0 BRA `(.L_x_162) ;  /* 0x0000000400640947 */ /* 0x000fea0003800000 */
[----:B---3--:R-:W0:Y:S01]  /*60a0*/  S2R R12, SR_CTAID.X ;  /* 0x00000000000c7919 */ /* 0x008e220000002500 */
[----:B------:R-:W3:Y:S01]  /*60b0*/  LDC.64 R10, c[0x0][0x628] ;  /* 0x00018a00ff0a7b82 */ /* 0x000ee20000000a00 */
[----:B------:R-:W-:Y:S01]  /*60c0*/  ULDC UR4, c[0x0][0x150] ;  /* 0x0000540000047ab9 */ /* 0x000fe20000000800 */
[----:B-12-4-:R-:W-:Y:S01]  /*60d0*/  IMAD.MOV.U32 R8, RZ, RZ, R16 ;  /* 0x000000ffff087224 */ /* 0x016fe200078e0010 */
[----:B-----5:R-:W1:Y:S01]  /*60e0*/  S2R R24, SR_CTAID.Y ;  /* 0x0000000000187919 */ /* 0x020e620000002600 */
[----:B------:R-:W-:-:S04]  /*60f0*/  IMAD.MOV.U32 R9, RZ, RZ, R17 ;  /* 0x000000ffff097224 */ /* 0x000fc800078e0011 */
[----:B------:R-:W2:Y:S08]  /*6100*/  LDC R21, c[0x0][0x144] ;  /* 0x00005100ff157b82 */ /* 0x000eb00000000800 */
[----:B------:R-:W4:Y:S08]  /*6110*/  LDC R0, c[0x0][0x630] ;  /* 0x00018c00ff007b82 */ /* 0x000f300000000800 */
[----:B------:R-:W1:Y:S01]  /*6120*/  LDC.64 R14, c[0x0][0x620] ;  /* 0x00018800ff0e7b82 */ /* 0x000e620000000a00 */
[----:B---3--:R-:W-:-:S04]  /*6130*/  ISETP.NE.U32.AND P0, PT, R10, RZ, PT ;  /* 0x000000ff0a00720c */ /* 0x008fc80003f05070 */
[----:B------:R-:W-:Y:S02]  /*6140*/  ISETP.NE.AND.EX P0, PT, R11, RZ, PT, P0 ;  /* 0x000000ff0b00720c */ /* 0x000fe40003f05300 */
[----:B0-----:R-:W-:-:S05]  /*6150*/  I2FP.F32.U32 R3, R12 ;  /* 0x0000000c00037245 */ /* 0x001fca0000201000 */
[----:B------:R-:W-:-:S04]  /*6160*/  FMUL R3, R3, UR4 ;  /* 0x0000000403037c20 */ /* 0x000fc80008400000 */
[----:B------:R0:W3:Y:S02]  /*6170*/  F2I.U32.TRUNC.NTZ R20, R3 ;  /* 0x0000000300147305 */ /* 0x0000e4000020f000 */
[----:B--2-4-:R-:W-:Y:S05]  /*6180*/  @!P0 BRA `(.L_x_163) ;  /* 0x0000000000288947 */ /* 0x014fea0003800000 */
[----:B0-----:R-:W0:Y:S02]  /*6190*/  LDC R3, c[0x0][0x634] ;  /* 0x00018d00ff037b82 */ /* 0x001e240000000800 */
        /* <DEDUP_REMOVED lines=9> */
.L_x_163:
[----:B------:R-:W2:Y:S01]  /*6230*/  LDC.64 R28, c[0x0][0x640] ;  /* 0x00019000ff1c7b82 */ /* 0x000ea20000000a00 */
[-CC-:B------:R-:W-:Y:S01]  /*6240*/  SHF.R.U64 R89, R8, R0.reuse, R9.reuse ;  /* 0x0000000008597219 */ /* 0x180fe20000001209 */
[----:B---3--:R-:W-:Y:S01]  /*6250*/  IMAD.MOV R20, RZ, RZ, -R20 ;  /* 0x000000ffff147224 */ /* 0x008fe200078e0a14 */
[----:B------:R-:W-:Y:S01]  /*6260*/  SHF.R.U32.HI R0, RZ, R0, R9 ;  /* 0x00000000ff007219 */ /* 0x000fe20000011609 */
[----:B------:R-:W-:Y:S01]  /*6270*/  ULDC UR4, c[0x0][0x154] ;  /* 0x0000550000047ab9 */ /* 0x000fe20000000800 */
[----:B0-----:R-:W-:Y:S01]  /*6280*/  IADD3 R3, P0, RZ, -R89, RZ ;  /* 0x80000059ff037210 */ /* 0x001fe20007f1e0ff */
[----:B------:R-:W-:Y:S02]  /*6290*/  IMAD R21, R21, R20, R12 ;  /* 0x0000001415157224 */ /* 0x000fe400078e020c */
[----:B------:R-:W0:Y:S01]  /*62a0*/  LDC R6, c[0x0][0x618] ;  /* 0x00018600ff067b82 */ /* 0x000e220000000800 */
[----:B------:R-:W-:Y:S02]  /*62b0*/  IMAD.MOV.U32 R7, RZ, RZ, 0x1 ;  /* 0x00000001ff077424 */ /* 0x000fe400078e00ff */
[----:B------:R-:W-:-:S04]  /*62c0*/  IMAD.X R5, RZ, RZ, ~R0, P0 ;  /* 0x000000ffff057224 */ /* 0x000fc800000e0e00 */
[-C--:B-1----:R-:W-:Y:S01]  /*62d0*/  IMAD R0, R5, R14.reuse, RZ ;  /* 0x0000000e05007224 */ /* 0x082fe200078e02ff */
[----:B------:R-:W1:Y:S01]  /*62e0*/  LDC R8, c[0x0][0x608] ;  /* 0x00018200ff087b82 */ /* 0x000e620000000800 */
[----:B------:R-:W-:-:S04]  /*62f0*/  IMAD.WIDE.U32 R4, R3, R14, R16 ;  /* 0x0000000e03047225 */ /* 0x000fc800078e0010 */
[----:B------:R-:W-:Y:S01]  /*6300*/  IMAD R3, R3, R15, R0 ;  /* 0x0000000f03037224 */ /* 0x000fe200078e0200 */
[----:B------:R-:W-:Y:S02]  /*6310*/  I2FP.F32.U32 R0, R24 ;  /* 0x0000001800007245 */ /* 0x000fe40000201000 */
[----:B------:R-:W3:Y:S01]  /*6320*/  LDC R26, c[0x0][0x658] ;  /* 0x00019600ff1a7b82 */ /* 0x000ee20000000800 */
[----:B------:R-:W-:Y:S01]  /*6330*/  IMAD.IADD R3, R5, 0x1, R3 ;  /* 0x0000000105037824 */ /* 0x000fe200078e0203 */
[----:B--2---:R-:W-:Y:S01]  /*6340*/  ISETP.NE.U32.AND P0, PT, R28, RZ, PT ;  /* 0x000000ff1c00720c */ /* 0x004fe20003f05070 */
[----:B------:R-:W-:Y:S01]  /*6350*/  FMUL R0, R0, UR4 ;  /* 0x0000000400007c20 */ /* 0x000fe20008400000 */
[----:B------:R-:W-:Y:S02]  /*6360*/  IMAD.MOV.U32 R5, RZ, RZ, -0x1 ;  /* 0xffffffffff057424 */ /* 0x000fe400078e00ff */
[----:B------:R-:W-:Y:S01]  /*6370*/  ISETP.NE.AND.EX P0, PT, R29, RZ, PT, P0 ;  /* 0x000000ff1d00720c */ /* 0x000fe20003f05300 */
[----:B------:R2:W4:Y:S01]  /*6380*/  F2I.U32.TRUNC.NTZ R13, R0 ;  /* 0x00000000000d7305 */ /* 0x000522000020f000 */
[----:B------:R-:W2:Y:S01]  /*6390*/  LDC R15, c[0x0][0x148] ;  /* 0x00005200ff0f7b82 */ /* 0x000ea20000000800 */
[----:B0-----:R-:W-:-:S02]  /*63a0*/  SHF.R.U64 R12, R4, R6, R3 ;  /* 0x00000006040c7219 */ /* 0x001fc40000001203 */
[----:B------:R-:W-:-:S05]  /*63b0*/  SHF.R.U32.HI R3, RZ, R6, R3 ;  /* 0x00000006ff037219 */ /* 0x000fca0000011603 */
[----:B------:R-:W0:Y:S01]  /*63c0*/  LDC R20, c[0x0][0x600] ;  /* 0x00018000ff147b82 */ /* 0x000e220000000800 */
[-CC-:B-1----:R-:W-:Y:S02]  /*63d0*/  SHF.R.U64 R10, R12, R8.reuse, R3.reuse ;  /* 0x000000080c0a7219 */ /* 0x182fe40000001203 */
[----:B------:R-:W-:-:S05]  /*63e0*/  SHF.R.U32.HI R3, RZ, R8, R3 ;  /* 0x00000008ff037219 */ /* 0x000fca0000011603 */
[----:B------:R-:W1:Y:S01]  /*63f0*/  LDC R27, c[0x0][0x648] ;  /* 0x00019200ff1b7b82 */ /* 0x000e620000000800 */
[-C--:B---3--:R-:W-:Y:S02]  /*6400*/  SHF.L.U32 R4, R5, R26.reuse, RZ ;  /* 0x0000001a05047219 */ /* 0x088fe400000006ff */
[-CC-:B------:R-:W-:Y:S02]  /*6410*/  SHF.R.U64 R14, R10, R26.reuse, R3.reuse ;  /* 0x0000001a0a0e7219 */ /* 0x180fe40000001203 */
[----:B------:R-:W-:Y:S02]  /*6420*/  SHF.R.U32.HI R5, RZ, R26, R3 ;  /* 0x0000001aff057219 */ /* 0x000fe40000011603 */
[----:B------:R-:W-:Y:S01]  /*6430*/  LOP3.LUT R25, RZ, R4, RZ, 0x33, !PT ;  /* 0x00000004ff197212 */ /* 0x000fe200078e33ff */
[----:B------:R-:W3:Y:S01]  /*6440*/  LDC R30, c[0x0][0x638] ;  /* 0x00018e00ff1e7b82 */ /* 0x000ee20000000800 */
[----:B------:R-:W-:Y:S01]  /*6450*/  SHF.L.U32 R26, R7, R26, RZ ;  /* 0x0000001a071a7219 */ /* 0x000fe200000006ff */
[----:B------:R-:W-:-:S06]  /*6460*/  IMAD.MOV.U32 R4, RZ, RZ, R14 ;  /* 0x000000ffff047224 */ /* 0x000fcc00078e000e */
[----:B------:R-:W0:Y:S01]  /*6470*/  LDC R31, c[0x0][0x610] ;  /* 0x00018400ff1f7b82 */ /* 0x000e220000000800 */
[----:B----4-:R-:W-:Y:S05]  /*6480*/  @!P0 BRA `(.L_x_164) ;  /* 0x0000000000288947 */ /* 0x010fea0003800000 */
        /* <DEDUP_REMOVED lines=10> */
.L_x_164:
[----:B------:R-:W-:Y:S01]  /*6530*/  ISETP.NE.AND P0, PT, R2, 0x1, PT ;  /* 0x000000010200780c */ /* 0x000fe20003f05270 */
[----:B0-----:R-:W-:Y:S01]  /*6540*/  VIADD R7, R20, 0xffffffff ;  /* 0xffffffff14077836 */ /* 0x001fe20000000000 */
[----:B-12---:R-:W-:Y:S01]  /*6550*/  SHF.R.U64 R0, R4, R27, R5 ;  /* 0x0000001b04007219 */ /* 0x006fe20000001205 */
[----:B------:R-:W-:Y:S01]  /*6560*/  IMAD.MOV R13, RZ, RZ, -R13 ;  /* 0x000000ffff0d7224 */ /* 0x000fe200078e0a0d */
[----:B------:R-:W-:Y:S01]  /*6570*/  LOP3.LUT R5, R10, R25, RZ, 0xc0, !PT ;  /* 0x000000190a057212 */ /* 0x000fe200078ec0ff */
[----:B------:R-:W-:Y:S01]  /*6580*/  IMAD.MOV.U32 R4, RZ, RZ, 0x1 ;  /* 0x00000001ff047424 */ /* 0x000fe200078e00ff */
[----:B------:R-:W-:Y:S01]  /*6590*/  LOP3.LUT R12, R12, R7, RZ, 0xc0, !PT ;  /* 0x000000070c0c7212 */ /* 0x000fe200078ec0ff */
[----:B------:R-:W-:Y:S02]  /*65a0*/  IMAD.MOV R3, RZ, RZ, -R0 ;  /* 0x000000ffff037224 */ /* 0x000fe400078e0a00 */
[----:B------:R-:W-:Y:S02]  /*65b0*/  IMAD R0, R26, R0, R5 ;  /* 0x000000001a007224 */ /* 0x000fe400078e0205 */
[----:B---3--:R-:W-:-:S02]  /*65c0*/  IMAD R3, R3, R30, R14 ;  /* 0x0000001e03037224 */ /* 0x008fc400078e020e */
[----:B------:R-:W-:Y:S02]  /*65d0*/  @P0 IMAD R21, R15, R13, R24 ;  /* 0x0000000d0f150224 */ /* 0x000fe400078e0218 */
[----:B------:R-:W-:Y:S01]  /*65e0*/  IMAD R5, R3, R20, R12 ;  /* 0x0000001403057224 */ /* 0x000fe200078e020c */
[----:B------:R-:W-:Y:S01]  /*65f0*/  PRMT R3, R4, 0x7610, R3 ;  /* 0x0000761004037816 */ /* 0x000fe20000000003 */
[----:B------:R-:W-:-:S05]  /*6600*/  IMAD R0, R0, R31, R21 ;  /* 0x0000001f00007224 */ /* 0x000fca00078e0215 */
[----:B------:R-:W-:Y:S02]  /*6610*/  SEL R93, R5, R0, !P0 ;  /* 0x00000000055d7207 */ /* 0x000fe40004000000 */
[----:B------:R-:W-:-:S07]  /*6620*/  SEL R0, R0, R5, !P0 ;  /* 0x0000000500007207 */ /* 0x000fce0004000000 */
.L_x_162:
[----:B------:R-:W-:Y:S01]  /*6630*/  LOP3.LUT P0, RZ, R3, 0xff, RZ, 0xc0, !PT ;  /* 0x000000ff03ff7812 */ /* 0x000fe2000780c0ff */
[----:B------:R-:W-:-:S12]  /*6640*/  IMAD.MOV.U32 R92, RZ, RZ, R0 ;  /* 0x000000ffff5c7224 */ /* 0x000fd800078e0000 */
[----:B------:R-:W-:Y:S05]  /*6650*/  @P0 BRA `(.L_x_165) ;  /* 0xffffffac00240947 */ /* 0x000fea000383ffff */
[----:B------:R-:W-:Y:S05]  /*6660*/  EXIT ;  /* 0x000000000000794d */ /* 0x000fea0003800000 */
.L_x_8:
[----:B0-----:R-:W-:Y:S01]  /*6670*/  ULDC.64 UR4, c[0x0][0x650] ;  /* 0x0001940000047ab9 */ /* 0x001fe20000000a00 */
        /* <DEDUP_REMOVED lines=25> */
.L_x_167:
[----:B------:R-:W0:Y:S01]  /*6810*/  LDC.64 R28, c[0x0][0x640] ;  /* 0x00019000ff1c7b82 */ /* 0x000e220000000a00 */
[-CC-:B------:R-:W-:Y:S01]  /*6820*/  SHF.R.U64 R22, R12, R6.reuse, R13.reuse ;  /* 0x000000060c167219 */ /* 0x180fe2000000120d */
[----:B------:R-:W-:Y:S01]  /*6830*/  IMAD.MOV.U32 R30, RZ, RZ, 0x1 ;  /* 0x00000001ff1e7424 */ /* 0x000fe200078e00ff */
[----:B------:R-:W-:Y:S02]  /*6840*/  SHF.R.U32.HI R6, RZ, R6, R13 ;  /* 0x00000006ff067219 */ /* 0x000fe4000001160d */
        /* <DEDUP_REMOVED lines=8> */
[----:B------:R-:W-:Y:S01]  /*68d0*/  IMAD.IADD R9, R9, 0x1, R11 ;  /* 0x0000000109097824 */ /* 0x000fe200078e020b */
[----:B0-----:R-:W-:-:S04]  /*68e0*/  ISETP.NE.U32.AND P0, PT, R28, RZ, PT ;  /* 0x000000ff1c00720c */ /* 0x001fc80003f05070 */
[----:B------:R-:W-:Y:S02]  /*68f0*/  ISETP.NE.AND.EX P0, PT, R29, RZ, PT, P0 ;  /* 0x000000ff1d00720c */ /* 0x000fe40003f05300 */
[----:B------:R-:W0:Y:S01]  /*6900*/  LDC R20, c[0x0][0x600] ;  /* 0x00018000ff147b82 */ /* 0x000e220000000800 */
[-CC-:B-1----:R-:W-:Y:S01]  /*6910*/  SHF.R.U64 R14, R8, R10.reuse, R9.reuse ;  /* 0x0000000a080e7219 */ /* 0x182fe20000001209 */
[----:B------:R-:W-:Y:S01]  /*6920*/  IMAD.MOV.U32 R8, RZ, RZ, -0x1 ;  /* 0xffffffffff087424 */ /* 0x000fe200078e00ff */
[----:B------:R-:W-:-:S05]  /*6930*/  SHF.R.U32.HI R9, RZ, R10, R9 ;  /* 0x0000000aff097219 */ /* 0x000fca0000011609 */
[----:B------:R-:W1:Y:S01]  /*6940*/  LDC R24, c[0x0][0x648] ;  /* 0x00019200ff187b82 */ /* 0x000e620000000800 */
[-CC-:B--2---:R-:W-:Y:S02]  /*6950*/  SHF.R.U64 R23, R14, R12.reuse, R9.reuse ;  /* 0x0000000c0e177219 */ /* 0x184fe40000001209 */
[----:B------:R-:W-:-:S05]  /*6960*/  SHF.R.U32.HI R6, RZ, R12, R9 ;  /* 0x0000000cff067219 */ /* 0x000fca0000011609 */
[----:B------:R-:W2:Y:S01]  /*6970*/  LDC R26, c[0x0][0x638] ;  /* 0x00018e00ff1a7b82 */ /* 0x000ea20000000800 */
[-C--:B---3--:R-:W-:Y:S02]  /*6980*/  SHF.L.U32 R8, R8, R27.reuse, RZ ;  /* 0x0000001b08087219 */ /* 0x088fe400000006ff */
[-CC-:B------:R-:W-:Y:S02]  /*6990*/  SHF.R.U64 R25, R23, R27.reuse, R6.reuse ;  /* 0x0000001b17197219 */ /* 0x180fe40000001206 */
[----:B------:R-:W-:Y:S02]  /*69a0*/  LOP3.LUT R32, RZ, R8, RZ, 0x33, !PT ;  /* 0x00000008ff207212 */ /* 0x000fe400078e33ff */
[----:B------:R-:W-:Y:S01]  /*69b0*/  SHF.R.U32.HI R9, RZ, R27, R6 ;  /* 0x0000001bff097219 */ /* 0x000fe20000011606 */
[----:B------:R-:W3:Y:S01]  /*69c0*/  LDC R31, c[0x0][0x610] ;  /* 0x00018400ff1f7b82 */ /* 0x000ee20000000800 */
[----:B------:R-:W-:Y:S01]  /*69d0*/  IMAD.MOV.U32 R8, RZ, RZ, R25 ;  /* 0x000000ffff087224 */ /* 0x000fe200078e0019 */
[----:B------:R-:W-:Y:S06]  /*69e0*/  @!P0 BRA `(.L_x_168) ;  /* 0x0000000000288947 */ /* 0x000fec0003800000 */
        /* <DEDUP_REMOVED lines=10> */
.L_x_168:
[----:B------:R-:W-:Y:S02]  /*6a90*/  ISETP.NE.AND P0, PT, R2, 0x1, PT ;  /* 0x000000010200780c */ /* 0x000fe40003f05270 */
[----:B-1----:R-:W-:Y:S01]  /*6aa0*/  SHF.R.U64 R6, R8, R24, R9 ;  /* 0x0000001808067219 */ /* 0x002fe20000001209 */
[----:B0-----:R-:W-:Y:S01]  /*6ab0*/  VIADD R9, R20, 0xffffffff ;  /* 0xffffffff14097836 */ /* 0x001fe20000000000 */
[----:B------:R-:W-:Y:S02]  /*6ac0*/  SHF.L.U32 R30, R30, R27, RZ ;  /* 0x0000001b1e1e7219 */ /* 0x000fe400000006ff */
[----:B------:R-:W-:Y:S01]  /*6ad0*/  LOP3.LUT R5, R23, R32, RZ, 0xc0, !PT ;  /* 0x0000002017057212 */ /* 0x000fe200078ec0ff */
[----:B------:R-:W-:-:S04]  /*6ae0*/  IMAD.MOV R8, RZ, RZ, -R6 ;  /* 0x000000ffff087224 */ /* 0x000fc800078e0a06 */
[----:B------:R-:W-:Y:S01]  /*6af0*/  IMAD R6, R30, R6, R5 ;  /* 0x000000061e067224 */ /* 0x000fe200078e0205 */
[----:B------:R-:W-:Y:S01]  /*6b00*/  LOP3.LUT R5, R14, R9, RZ, 0xc0, !PT ;  /* 0x000000090e057212 */ /* 0x000fe200078ec0ff */
[----:B------:R-:W-:Y:S02]  /*6b10*/  @P0 IMAD R3, R7, R21, R4 ;  /* 0x0000001507030224 */ /* 0x000fe400078e0204 */
[----:B--2---:R-:W-:Y:S02]  /*6b20*/  IMAD R4, R8, R26, R25 ;  /* 0x0000001a08047224 */ /* 0x004fe400078e0219 */
[----:B---3--:R-:W-:Y:S02]  /*6b30*/  IMAD R3, R6, R31, R3 ;  /* 0x0000001f06037224 */ /* 0x008fe400078e0203 */
[----:B------:R-:W-:Y:S02]  /*6b40*/  IMAD R4, R4, R20, R5 ;  /* 0x0000001404047224 */ /* 0x000fe400078e0205 */
[----:B------:R-:W-:-:S02]  /*6b50*/  IMAD.MOV.U32 R8, RZ, RZ, 0x1 ;  /* 0x00000001ff087424 */ /* 0x000fc400078e00ff */
[----:B------:R-:W-:Y:S01]  /*6b60*/  IMAD.MOV.U32 R6, RZ, RZ, R22 ;  /* 0x000000ffff067224 */ /* 0x000fe200078e0016 */
[----:B------:R-:W-:Y:S02]  /*6b70*/  SEL R13, R4, R3, !P0 ;  /* 0x00000003040d7207 */ /* 0x000fe40004000000 */
[----:B------:R-:W-:-:S07]  /*6b80*/  SEL R20, R3, R4, !P0 ;  /* 0x0000000403147207 */ /* 0x000fce0004000000 */
.L_x_166:
[----:B------:R-:W-:-:S08]  /*6b90*/  NOP ;  /* 0x0000000000007918 */ /* 0x000fd00000000000 */
[----:B------:R-:W0:-:S00]  /*6ba0*/  USETMAXREG.DEALLOC.CTAPOOL 0x28 ;  /* 0x00000028000079c8 */ /* 0x000e0000080e0500 */
[----:B0-----:R-:W-:-:S13]  /*6bb0*/  ISETP.NE.AND P0, PT, R0, RZ, PT ;  /* 0x000000ff0000720c */ /* 0x001fda0003f05270 */
[----:B------:R-:W-:Y:S05]  /*6bc0*/  @P0 EXIT ;  /* 0x000000000000094d */ /* 0x000fea0003800000 */
[----:B------:R-:W-:Y:S01]  /*6bd0*/  LOP3.LUT P0, RZ, R8, 0xff, RZ, 0xc0, !PT ;  /* 0x000000ff08ff7812 */ /* 0x000fe2000780c0ff */
[----:B------:R-:W-:Y:S02]  /*6be0*/  IMAD.MOV.U32 R0, RZ, RZ, 0x1 ;  /* 0x00000001ff007424 */ /* 0x000fe400078e00ff */
[----:B------:R-:W-:-:S10]  /*6bf0*/  IMAD.MOV.U32 R3, RZ, RZ, RZ ;  /* 0x000000ffff037224 */ /* 0x000fd400078e00ff */
[----:B------:R-:W-:Y:S05]  /*6c00*/  @!P0 BRA `(.L_x_169) ;  /* 0x0000000c00448947 */ /* 0x000fea0003800000 */
[----:B------:R-:W0:Y:S01]  /*6c10*/  LDC R0, c[0x0][0x28c] ;  /* 0x0000a300ff007b82 */ /* 0x000e220000000800 */
[----:B------:R-:W-:Y:S01]  /*6c20*/  ULDC UR5, c[0x0][0x658] ;  /* 0x0001960000057ab9 */ /* 0x000fe20000000800 */
[----:B------:R-:W-:Y:S01]  /*6c30*/  UMOV UR7, 0xffffffff ;  /* 0xffffffff00077882 */ /* 0x000fe20000000000 */
[----:B------:R-:W-:Y:S01]  /*6c40*/  ULDC UR6, c[0x0][0xc] ;  /* 0x0000030000067ab9 */ /* 0x000fe20000000800 */
[----:B------:R-:W-:Y:S01]  /*6c50*/  USHF.L.U32 UR8, UR7, UR5, URZ ;  /* 0x0000000507087299 */ /* 0x000fe2000800063f */
[----:B------:R-:W-:Y:S01]  /*6c60*/  BSSY B0, `(.L_x_169) ;  /* 0x00000cb000007945 */ /* 0x000fe20003800000 */
[----:B------:R-:W-:Y:S01]  /*6c70*/  UMOV UR9, 0x1 ;  /* 0x0000000100097882 */ /* 0x000fe20000000000 */
[----:B------:R-:W-:Y:S01]  /*6c80*/  ULDC UR7, c[0x0][0x10] ;  /* 0x0000040000077ab9 */ /* 0x000fe20000000800 */
[----:B------:R-:W1:Y:S01]  /*6c90*/  S2UR UR10, SR_CgaCtaId ;  /* 0x00000000000a79c3 */ /* 0x000e620000008800 */
[----:B------:R-:W-:Y:S01]  /*6ca0*/  UIMAD.WIDE.U32 UR6, UR6, UR7, URZ ;  /* 0x00000007060672a5 */ /* 0x000fe2000f8e003f */
[----:B------:R-:W-:Y:S01]  /*6cb0*/  IMAD.MOV.U32 R9, RZ, RZ, 0x1 ;  /* 0x00000001ff097424 */ /* 0x000fe200078e00ff */
[----:B------:R-:W-:Y:S01]  /*6cc0*/  USHF.L.U32 UR18, UR9, UR5, URZ ;  /* 0x0000000509127299 */ /* 0x000fe2000800063f */
[----:B------:R-:W-:Y:S01]  /*6cd0*/  LOP3.LUT R8, R19, 0x2, RZ, 0xfc, !PT ;  /* 0x0000000213087812 */ /* 0x000fe200078efcff */
[----:B------:R-:W-:Y:S01]  /*6ce0*/  ULDC UR4, c[0x0][0x600] ;  /* 0x0001800000047ab9 */ /* 0x000fe20000000800 */
[----:B------:R-:W-:Y:S01]  /*6cf0*/  ULDC UR5, c[0x0][0x14] ;  /* 0x0000050000057ab9 */ /* 0x000fe20000000800 */
[----:B------:R-:W-:-:S02]  /*6d00*/  UIADD3 UR4, UR4, -0x1, URZ ;  /* 0xffffffff04047890 */ /* 0x000fc4000fffe03f */
[----:B------:R-:W-:Y:S02]  /*6d10*/  UIMAD.WIDE.U32 UR22, UR6, UR5, URZ ;  /* 0x00000005061672a5 */ /* 0x000fe4000f8e003f */
[----:B------:R-:W-:Y:S02]  /*6d20*/  UIMAD UR13, UR7, UR5, URZ ;  /* 0x00000005070d72a4 */ /* 0x000fe4000f8e023f */
[----:B------:R-:W-:Y:S02]  /*6d30*/  ULOP3.LUT UR17, URZ, UR8, URZ, 0x33, !UPT ;  /* 0x000000083f117292 */ /* 0x000fe4000f8e333f */
[----:B------:R-:W-:Y:S01]  /*6d40*/  UIADD3 UR13, UR23, UR13, URZ ;  /* 0x0000000d170d7290 */ /* 0x000fe2000fffe03f */
[----:B0-----:R-:W-:Y:S01]  /*6d50*/  VIADD R0, R0, 0x1f ;  /* 0x0000001f00007836 */ /* 0x001fe20000000000 */
[----:B------:R-:W-:-:S04]  /*6d60*/  ULDC.64 UR24, c[0x0][0x198] ;  /* 0x0000660000187ab9 */ /* 0x000fc80000000a00 */
[----:B------:R-:W-:Y:S01]  /*6d70*/  SHF.R.S32.HI R3, RZ, 0x1f, R0 ;  /* 0x0000001fff037819 */ /* 0x000fe20000011400 */
[----:B-1----:R-:W-:-:S03]  /*6d80*/  IMAD.U32 R11, RZ, RZ, UR10 ;  /* 0x0000000aff0b7e24 */ /* 0x002fc6000f8e00ff */
[----:B------:R-:W-:Y:S01]  /*6d90*/  LEA.HI R3, R3, R0, RZ, 0x5 ;  /* 0x0000000003037211 */ /* 0x000fe200078f28ff */
[----:B------:R-:W-:-:S03]  /*6da0*/  IMAD.MOV.U32 R0, RZ, RZ, 0x1 ;  /* 0x00000001ff007424 */ /* 0x000fc600078e00ff */
[----:B------:R-:W-:Y:S01]  /*6db0*/  SHF.R.S32.HI R10, RZ, 0x5, R3 ;  /* 0x00000005ff0a7819 */ /* 0x000fe20000011403 */
[----:B------:R-:W-:-:S04]  /*6dc0*/  IMAD.MOV.U32 R3, RZ, RZ, RZ ;  /* 0x000000ffff037224 */ /* 0x000fc800078e00ff */
[----:B------:R-:W-:-:S07]  /*6dd0*/  VIADD R12, R10, 0x1 ;  /* 0x000000010a0c7836 */ /* 0x000fce0000000000 */
.L_x_180:
[----:B------:R-:W-:-:S03]  /*6de0*/  UMOV UR5, 0xffffffff ;  /* 0xffffffff00057882 */ /* 0x000fc60000000000 */
[----:B------:R-:W-:Y:S05]  /*6df0*/  BRA.DIV UR5, `(.L_x_170) ;  /* 0x0000001605187947 */ /* 0x000fea000b800000 */
[----:B------:R-:W-:-:S13]  /*6e00*/  ELECT P6, URZ, PT ;  /* 0x00000000003f782f */ /* 0x000fda00038c0000 */
.L_x_201:
[----:B------:R-:W0:Y:S01]  /*6e10*/  LDC R4, c[0x0][0x28c] ;  /* 0x0000a300ff047b82 */ /* 0x000e220000000800 */
[----:B------:R-:W-:Y:S01]  /*6e20*/  BSSY B1, `(.L_x_171) ;  /* 0x000003b000017945 */ /* 0x000fe20003800000 */
[----:B0-----:R-:W-:-:S13]  /*6e30*/  ISETP.LT.OR P6, PT, R4, 0x1, !P6 ;  /* 0x000000010400780c */ /* 0x001fda00077c1670 */
[----:B------:R-:W-:Y:S05]  /*6e40*/  @P6 BRA `(.L_x_172) ;  /* 0x0000000000e06947 */ /* 0x000fea0003800000 */
[----:B------:R-:W-:Y:S02]  /*6e50*/  IMAD R20, R20, 0x4, R11 ;  /* 0x0000000414147824 */ /* 0x000fe400078e020b */
[----:B------:R-:W-:Y:S02]  /*6e60*/  IMAD.SHL.U32 R15, R13, 0x80, RZ ;  /* 0x000000800d0f7824 */ /* 0x000fe400078e00ff */
[----:B------:R-:W-:Y:S02]  /*6e70*/  IMAD.MOV.U32 R22, RZ, RZ, RZ ;  /* 0x000000ffff167224 */ /* 0x000fe400078e00ff */
[----:B------:R-:W-:Y:S02]  /*6e80*/  IMAD.MOV.U32 R4, RZ, RZ, R12 ;  /* 0x000000ffff047224 */ /* 0x000fe400078e000c */
[----:B------:R-:W-:Y:S02]  /*6e90*/  IMAD.MOV.U32 R5, RZ, RZ, R0 ;  /* 0x000000ffff057224 */ /* 0x000fe400078e0000 */
[----:B------:R-:W-:-:S02]  /*6ea0*/  IMAD.MOV.U32 R14, RZ, RZ, R3 ;  /* 0x000000ffff0e7224 */ /* 0x000fc400078e0003 */
[----:B------:R-:W-:-:S07]  /*6eb0*/  IMAD.SHL.U32 R21, R20, 0x20, RZ ;  /* 0x0000002014157824 */ /* 0x000fce00078e00ff */
.L_x_175:
[----:B------:R-:W0:Y:S01]  /*6ec0*/  S2UR UR5, SR_CgaCtaId ;  /* 0x00000000000579c3 */ /* 0x000e220000008800 */
[----:B------:R-:W-:Y:S02]  /*6ed0*/  MOV R20, 0x400 ;  /* 0x0000040000147802 */ /* 0x000fe40000000f00 */
[----:B------:R-:W-:Y:S02]  /*6ee0*/  SHF.L.U32 R7, R5, 0x1f, RZ ;  /* 0x0000001f05077819 */ /* 0x000fe400000006ff */
[----:B------:R-:W-:-:S13]  /*6ef0*/  LOP3.LUT P1, RZ, R18, 0x7f, RZ, 0xc0, !PT ;  /* 0x0000007f12ff7812 */ /* 0x000fda000782c0ff */
[----:B------:R-:W1:Y:S01]  /*6f00*/  @!P1 LDC R13, c[0x0][0x500] ;  /* 0x00014000ff0d9b82 */ /* 0x000e620000000800 */
[----:B0-----:R-:W-:-:S05]  /*6f10*/  IMAD.U32 R11, RZ, RZ, UR5 ;  /* 0x00000005ff0b7e24 */ /* 0x001fca000f8e00ff */
[----:B------:R-:W-:-:S05]  /*6f20*/  LEA R23, R11, R20, 0x18 ;  /* 0x000000140b177211 */ /* 0x000fca00078ec0ff */
[----:B------:R-:W-:-:S04]  /*6f30*/  IMAD R20, R14, 0x8, R23 ;  /* 0x000000080e147824 */ /* 0x000fc800078e0217 */
[----:B------:R-:W0:Y:S02]  /*6f40*/  SYNCS.PHASECHK.TRANS64.TRYWAIT P0, [R20+URZ+0x70], R7 ;  /* 0x00007007140075a7 */ /* 0x000e24000800017f */
[----:B01----:R-:W-:Y:S05]  /*6f50*/  @!P0 BRA `(.L_x_173) ;  /* 0x0000001000e08947 */ /* 0x003fea0003800000 */
.L_x_202:
[----:B0-----:R-:W-:Y:S01]  /*6f60*/  PRMT R7, R8, 0x9910, RZ ;  /* 0x0000991008077816 */ /* 0x001fe200000000ff */
[----:B------:R0:W-:Y:S03]  /*6f70*/  @!P1 SYNCS.ARRIVE.TRANS64 RZ, [R20+URZ], R13 ;  /* 0x0000000d14ff99a7 */ /* 0x0001e6000800003f */
[----:B------:R-:W-:-:S13]  /*6f80*/  ISETP.NE.AND P0, PT, R7, 0x2, PT ;  /* 0x000000020700780c */ /* 0x000fda0003f05270 */
[----:B0-----:R-:W-:Y:S05]  /*6f90*/  @P0 BRA `(.L_x_174) ;  /* 0x0000000000040947 */ /* 0x001fea0003800000 */
[----:B------:R-:W-:Y:S01]  /*6fa0*/  BPT.TRAP 0x1 ;  /* 0x000000040000795c */ /* 0x000fe20000300000 */
.L_x_174:
[----:B------:R-:W-:Y:S01]  /*6fb0*/  IMAD R7, R14, 0x4, R11 ;  /* 0x000000040e077824 */ /* 0x000fe200078e020b */
[----:B------:R-:W-:Y:S01]  /*6fc0*/  R2UR UR9, R20 ;  /* 0x00000000140972ca */ /* 0x000fe200000e0000 */
[----:B------:R-:W-:Y:S01]  /*6fd0*/  VIADD R4, R4, 0xffffffff ;  /* 0xffffffff04047836 */ /* 0x000fe20000000000 */
[----:B------:R-:W-:Y:S01]  /*6fe0*/  UIADD3 UR6, UP0, UR24, 0xf0, URZ ;  /* 0x000000f018067890 */ /* 0x000fe2000ff1e03f */
[----:B------:R-:W-:Y:S01]  /*6ff0*/  IMAD.SHL.U32 R7, R7, 0x400, RZ ;  /* 0x0000040007077824 */ /* 0x000fe200078e00ff */
[----:B------:R-:W-:Y:S01]  /*7000*/  R2UR UR11, R21 ;  /* 0x00000000150b72ca */ /* 0x000fe200000e0000 */
[----:B------:R-:W-:Y:S01]  /*7010*/  UIADD3 UR26, UP1, UR24, 0x1f0, URZ ;  /* 0x000001f0181a7890 */ /* 0x000fe2000ff3e03f */
[----:B------:R-:W-:Y:S01]  /*7020*/  R2UR UR10, R22 ;  /* 0x00000000160a72ca */ /* 0x000fe200000e0000 */
[--C-:B------:R-:W-:Y:S01]  /*7030*/  IMAD R7, R7, 0x2, R23.reuse ;  /* 0x0000000207077824 */ /* 0x100fe200078e0217 */
[----:B------:R-:W-:Y:S01]  /*7040*/  R2UR UR12, R6 ;  /* 0x00000000060c72ca */ /* 0x000fe200000e0000 */
[C---:B------:R-:W-:Y:S01]  /*7050*/  IMAD R23, R14.reuse, 0x2000, R23 ;  /* 0x000020000e177824 */ /* 0x040fe200078e0217 */
[----:B------:R-:W-:Y:S01]  /*7060*/  R2UR UR19, R15 ;  /* 0x000000000f1372ca */ /* 0x000fe200000e0000 */
[----:B------:R-:W-:Y:S01]  /*7070*/  UIADD3.X UR7, URZ, UR25, URZ, UP0, !UPT ;  /* 0x000000193f077290 */ /* 0x000fe200087fe43f */
[----:B------:R-:W-:Y:S01]  /*7080*/  R2UR UR5, R7 ;  /* 0x00000000070572ca */ /* 0x000fe200000e0000 */
[----:B------:R-:W-:Y:S01]  /*7090*/  VIADD R14, R14, 0x1 ;  /* 0x000000010e0e7836 */ /* 0x000fe20000000000 */
[----:B------:R-:W-:Y:S01]  /*70a0*/  R2UR UR8, R23 ;  /* 0x00000000170872ca */ /* 0x000fe200000e0000 */
[----:B------:R-:W-:Y:S01]  /*70b0*/  UIADD3.X UR27, URZ, UR25, URZ, UP1, !UPT ;  /* 0x000000193f1b7290 */ /* 0x000fe20008ffe43f */
[----:B------:R-:W-:Y:S01]  /*70c0*/  ISETP.GT.AND P1, PT, R4, 0x1, PT ;  /* 0x000000010400780c */ /* 0x000fe20003f24270 */
[----:B------:R-:W-:Y:S01]  /*70d0*/  UMOV UR20, 0xf0000 ;  /* 0x000f000000147882 */ /* 0x000fe20000000000 */
[----:B------:R-:W-:Y:S01]  /*70e0*/  UMOV UR14, 0x0 ;  /* 0x00000000000e7882 */ /* 0x000fe20000000000 */
[----:B------:R-:W-:Y:S01]  /*70f0*/  UMOV UR15, 0x10000000 ;  /* 0x10000000000f7882 */ /* 0x000fe20000000000 */
[----:B------:R-:W-:Y:S01]  /*7100*/  ISETP.NE.AND P0, PT, R14, 0xe, PT ;  /* 0x0000000e0e00780c */ /* 0x000fe20003f05270 */
[----:B------:R-:W-:-:S03]  /*7110*/  VIADD R22, R22, 0x20 ;  /* 0x0000002016167836 */ /* 0x000fc60000000000 */
[----:B------:R-:W-:Y:S01]  /*7120*/  SEL R20, RZ, 0x1, P0 ;  /* 0x00000001ff147807 */ /* 0x000fe20000000000 */
[----:B------:R-:W-:Y:S01]  /*7130*/  UIADD3 UR5, UR5, 0x200, URZ ;  /* 0x0000020005057890 */ /* 0x000fe2000fffe03f */
[----:B------:R-:W-:Y:S01]  /*7140*/  SEL R14, R14, RZ, P0 ;  /* 0x000000ff0e0e7207 */ /* 0x000fe20000000000 */
[----:B------:R-:W-:Y:S01]  /*7150*/  UIADD3 UR16, UR8, 0x1c200, URZ ;  /* 0x0001c20008107890 */ /* 0x000fe2000fffe03f */
[----:B------:R-:W-:-:S04]  /*7160*/  LOP3.LUT R5, R5, R20, RZ, 0x3c, !PT ;  /* 0x0000001405057212 */ /* 0x000fc800078e3cff */
[----:B------:R-:W-:Y:S02]  /*7170*/  UMOV UR8, UR5 ;  /* 0x0000000500087c82 */ /* 0x000fe40008000000 */
[----:B------:R0:W-:Y:S02]  /*7180*/  UTMALDG.3D.MULTICAST [UR8], [UR6], UR20, desc[UR14] ;  /* 0x00000e08060073b4 */ /* 0x0001e40008011814 */
[----:B0-----:R-:W-:Y:S01]  /*7190*/  UMOV UR8, UR16 ;  /* 0x0000001000087c82 */ /* 0x001fe20008000000 */
[----:B------:R-:W-:Y:S02]  /*71a0*/  UMOV UR11, UR19 ;  /* 0x00000013000b7c82 */ /* 0x000fe40008000000 */
[----:B------:R0:W-:Y:S02]  /*71b0*/  UTMALDG.3D [UR8], [UR26], desc[UR14] ;  /* 0x00000e081a0075b4 */ /* 0x0001e40008011000 */
[----:B0-----:R-:W-:Y:S05]  /*71c0*/  @P1 BRA `(.L_x_175) ;  /* 0xfffffffc003c1947 */ /* 0x001fea000383ffff */
.L_x_172:
[----:B------:R-:W-:Y:S05]  /*71d0*/  BSYNC B1 ;  /* 0x0000000000017941 */ /* 0x000fea0003800000 */
.L_x_171:
[----:B------:R-:W-:Y:S01]  /*71e0*/  LOP3.LUT P1, RZ, R9, 0xff, RZ, 0xc0, !PT ;  /* 0x000000ff09ff7812 */ /* 0x000fe2000782c0ff */
[C---:B------:R-:W-:Y:S01]  /*71f0*/  IMAD.IADD R6, R10.reuse, 0x1, R3 ;  /* 0x000000010a067824 */ /* 0x040fe200078e0203 */
[----:B------:R-:W-:Y:S01]  /*7200*/  ULDC.64 UR6, c[0x0][0x650] ;  /* 0x0001940000067ab9 */ /* 0x000fe20000000a00 */
[----:B------:R-:W-:Y:S01]  /*7210*/  ISETP.GE.U32.AND P2, PT, R10, 0xe, PT ;  /* 0x0000000e0a00780c */ /* 0x000fe20003f46070 */
[----:B------:R-:W-:Y:S01]  /*7220*/  BSSY B1, `(.L_x_176) ;  /* 0x000006c000017945 */ /* 0x000fe20003800000 */
[----:B------:R-:W-:Y:S01]  /*7230*/  IMAD.MOV.U32 R20, RZ, RZ, -0x1 ;  /* 0xffffffffff147424 */ /* 0x000fe200078e00ff */
[----:B------:R-:W-:Y:S01]  /*7240*/  ISETP.GT.U32.AND P0, PT, R6, 0xd, PT ;  /* 0x0000000d0600780c */ /* 0x000fe20003f04070 */
[----:B------:R-:W-:Y:S01]  /*7250*/  IMAD.MOV.U32 R13, RZ, RZ, -0x1 ;  /* 0xffffffffff0d7424 */ /* 0x000fe200078e00ff */
[----:B------:R-:W-:Y:S02]  /*7260*/  SHF.R.U32.HI R4, RZ, 0x1, R6 ;  /* 0x00000001ff047819 */ /* 0x000fe40000011606 */
[----:B------:R-:W-:-:S02]  /*7270*/  ISETP.LT.U32.AND P0, PT, R10, 0xe, P0 ;  /* 0x0000000e0a00780c */ /* 0x000fc40000701070 */
[----:B------:R-:W-:Y:S01]  /*7280*/  PRMT R9, RZ, 0x7610, R9 ;  /* 0x00007610ff097816 */ /* 0x000fe20000000009 */
[----:B------:R-:W0:Y:S01]  /*7290*/  @P1 S2R R11, SR_CgaCtaId ;  /* 0x00000000000b1919 */ /* 0x000e220000008800 */
[----:B------:R-:W-:Y:S01]  /*72a0*/  @P1 MOV R14, 0x400 ;  /* 0x00000400000e1802 */ /* 0x000fe20000000f00 */
[----:B------:R-:W-:Y:S01]  /*72b0*/  IMAD.WIDE.U32 R4, R4, -0x6db6db6d, RZ ;  /* 0x9249249304047825 */ /* 0x000fe200078e00ff */
[----:B------:R-:W-:-:S04]  /*72c0*/  SEL R3, RZ, 0x1, !P0 ;  /* 0x00000001ff037807 */ /* 0x000fc80004000000 */
[----:B------:R-:W-:Y:S02]  /*72d0*/  SHF.R.U32.HI R5, RZ, 0x2, R5 ;  /* 0x00000002ff057819 */ /* 0x000fe40000011605 */
[----:B------:R-:W-:Y:S02]  /*72e0*/  LOP3.LUT R0, R0, R3, RZ, 0x3c, !PT ;  /* 0x0000000300007212 */ /* 0x000fe400078e3cff */
[----:B------:R-:W-:Y:S01]  /*72f0*/  PRMT R4, RZ, 0x7610, R4 ;  /* 0x00007610ff047816 */ /* 0x000fe20000000004 */
[----:B------:R-:W-:Y:S01]  /*7300*/  IMAD R3, R5, -0xe, R6 ;  /* 0xfffffff205037824 */ /* 0x000fe200078e0206 */
[----:B------:R-:W-:Y:S01]  /*7310*/  @P2 LOP3.LUT R0, R0, 0x1, R5, 0x78, !PT ;  /* 0x0000000100002812 */ /* 0x000fe200078e7805 */
[----:B------:R-:W-:Y:S01]  /*7320*/  IMAD.MOV.U32 R6, RZ, RZ, -0x1 ;  /* 0xffffffffff067424 */ /* 0x000fe200078e00ff */
[----:B0-----:R-:W-:-:S04]  /*7330*/  @P1 LEA R14, R11, R14, 0x18 ;  /* 0x0000000e0b0e1211 */ /* 0x001fc800078ec0ff */
[----:B------:R0:W-:Y:S01]  /*7340*/  @P1 SYNCS.ARRIVE.TRANS64.A1T0 RZ, [R14+URZ+0xf8], RZ ;  /* 0x0000f8ff0eff19a7 */ /* 0x0001e2000810003f */
[----:B------:R-:W-:-:S04]  /*7350*/  IADD3 R16, P1, R16, UR22, RZ ;  /* 0x0000001610107c10 */ /* 0x000fc8000ff3e0ff */
[----:B------:R-:W-:Y:S02]  /*7360*/  IADD3.X R17, R17, UR13, RZ, P1, !PT ;  /* 0x0000000d11117c10 */ /* 0x000fe40008ffe4ff */
[----:B------:R-:W-:-:S04]  /*7370*/  ISETP.GE.U32.AND P0, PT, R16, UR6, PT ;  /* 0x0000000610007c0c */ /* 0x000fc8000bf06070 */
[----:B------:R-:W-:-:S13]  /*7380*/  ISETP.GE.U32.AND.EX P0, PT, R17, UR7, PT, P0 ;  /* 0x0000000711007c0c */ /* 0x000fda000bf06100 */
[----:B0-----:R-:W-:Y:S05]  /*7390*/  @P0 BRA `(.L_x_177) ;  /* 0x0000000400500947 */ /* 0x001fea0003800000 */
[----:B------:R-:W0:Y:S01]  /*73a0*/  S2R R15, SR_CTAID.X ;  /* 0x00000000000f7919 */ /* 0x000e220000002500 */
[----:B------:R-:W-:Y:S01]  /*73b0*/  ULDC.64 UR6, c[0x0][0x628] ;  /* 0x00018a0000067ab9 */ /* 0x000fe20000000a00 */
[----:B------:R-:W1:Y:S01]  /*73c0*/  LDC R20, c[0x0][0x144] ;  /* 0x00005100ff147b82 */ /* 0x000e620000000800 */
[----:B------:R-:W-:Y:S01]  /*73d0*/  ISETP.NE.U32.AND P0, PT, RZ, UR6, PT ;  /* 0x00000006ff007c0c */ /* 0x000fe2000bf05070 */
[----:B------:R-:W2:Y:S01]  /*73e0*/  S2R R13, SR_CTAID.Y ;  /* 0x00000000000d7919 */ /* 0x000ea20000002600 */
[----:B------:R-:W-:Y:S01]  /*73f0*/  ULDC UR8, c[0x0][0x630] ;  /* 0x00018c0000087ab9 */ /* 0x000fe20000000800 */
[----:B------:R-:W-:Y:S01]  /*7400*/  ULDC UR9, c[0x0][0x150] ;  /* 0x0000540000097ab9 */ /* 0x000fe20000000800 */
[----:B------:R-:W-:Y:S01]  /*7410*/  ISETP.NE.AND.EX P0, PT, RZ, UR7, PT, P0 ;  /* 0x00000007ff007c0c */ /* 0x000fe2000bf05300 */
[----:B------:R-:W-:Y:S02]  /*7420*/  IMAD.MOV.U32 R4, RZ, RZ, R16 ;  /* 0x000000ffff047224 */ /* 0x000fe400078e0010 */
[----:B------:R-:W-:Y:S01]  /*7430*/  IMAD.MOV.U32 R5, RZ, RZ, R17 ;  /* 0x000000ffff057224 */ /* 0x000fe200078e0011 */
[----:B0-----:R-:W-:-:S09]  /*7440*/  I2FP.F32.U32 R22, R15 ;  /* 0x0000000f00167245 */ /* 0x001fd20000201000 */
[----:B------:R-:W-:Y:S05]  /*7450*/  @!P0 BRA `(.L_x_178) ;  /* 0x0000000000288947 */ /* 0x000fea0003800000 */
[----:B------:R-:W-:Y:S02]  /*7460*/  ULDC UR5, c[0x0][0x634] ;  /* 0x00018d0000057ab9 */ /* 0x000fe40000000800 */
[----:B------:R-:W-:-:S05]  /*7470*/  IADD3 R5, P0, R16, UR5, RZ ;  /* 0x0000000510057c10 */ /* 0x000fca000ff1e0ff */
[----:B------:R-:W-:-:S04]  /*7480*/  IMAD.X R21, RZ, RZ, R17, P0 ;  /* 0x000000ffff157224 */ /* 0x000fc800000e0611 */
[----:B------:R-:W-:-:S04]  /*7490*/  IMAD.WIDE.U32 R6, R21, UR6, RZ ;  /* 0x0000000615067c25 */ /* 0x000fc8000f8e00ff */
[----:B------:R-:W-:-:S04]  /*74a0*/  IMAD.WIDE.U32 R6, P0, R5, UR7, R6 ;  /* 0x0000000705067c25 */ /* 0x000fc8000f800006 */
[----:B------:R-:W-:-:S04]  /*74b0*/  IMAD.WIDE.U32 R4, R5, UR6, RZ ;  /* 0x0000000605047c25 */ /* 0x000fc8000f8e00ff */
[----:B------:R-:W-:Y:S01]  /*74c0*/  IMAD.MOV.U32 R4, RZ, RZ, R7 ;  /* 0x000000ffff047224 */ /* 0x000fe200078e0007 */
[----:B------:R-:W-:Y:S01]  /*74d0*/  IADD3 RZ, P1, R5, R6, RZ ;  /* 0x0000000605ff7210 */ /* 0x000fe20007f3e0ff */
[----:B------:R-:W-:-:S04]  /*74e0*/  IMAD.X R5, RZ, RZ, RZ, P0 ;  /* 0x000000ffff057224 */ /* 0x000fc800000e06ff */
[----:B------:R-:W-:-:S08]  /*74f0*/  IMAD.WIDE.U32.X R4, R21, UR7, R4, P1 ;  /* 0x0000000715047c25 */ /* 0x000fd000088e0404 */
.L_x_178:
[----:B------:R-:W-:Y:S01]  /*7500*/  FMUL R22, R22, UR9 ;  /* 0x0000000916167c20 */ /* 0x000fe20008400000 */
[--C-:B------:R-:W-:Y:S01]  /*7510*/  SHF.R.U64 R14, R4, UR8, R5.reuse ;  /* 0x00000008040e7c19 */ /* 0x100fe20008001205 */
[----:B------:R-:W-:Y:S01]  /*7520*/  ULDC.64 UR6, c[0x0][0x620] ;  /* 0x0001880000067ab9 */ /* 0x000fe20000000a00 */
[----:B------:R-:W-:Y:S01]  /*7530*/  SHF.R.U32.HI R4, RZ, UR8, R5 ;  /* 0x00000008ff047c19 */ /* 0x000fe20008011605 */
[----:B------:R-:W-:Y:S01]  /*7540*/  ULDC.64 UR8, c[0x0][0x640] ;  /* 0x0001900000087ab9 */ /* 0x000fe20000000a00 */
[----:B------:R-:W-:Y:S01]  /*7550*/  IADD3 R5, P0, RZ, -R14, RZ ;  /* 0x8000000eff057210 */ /* 0x000fe20007f1e0ff */
[----:B------:R-:W0:Y:S01]  /*7560*/  F2I.U32.TRUNC.NTZ R22, R22 ;  /* 0x0000001600167305 */ /* 0x000e22000020f000 */
[----:B------:R-:W-:-:S03]  /*7570*/  ULDC UR5, c[0x0][0x618] ;  /* 0x0001860000057ab9 */ /* 0x000fc60000000800 */
[----:B------:R-:W-:Y:S01]  /*7580*/  IMAD.X R4, RZ, RZ, ~R4, P0 ;  /* 0x000000ffff047224 */ /* 0x000fe200000e0e04 */
[----:B------:R-:W-:-:S03]  /*7590*/  ISETP.NE.U32.AND P0, PT, RZ, UR8, PT ;  /* 0x00000008ff007c0c */ /* 0x000fc6000bf05070 */
[----:B------:R-:W-:Y:S01]  /*75a0*/  IMAD R4, R4, UR6, RZ ;  /* 0x0000000604047c24 */ /* 0x000fe2000f8e02ff */
[----:B------:R-:W-:-:S03]  /*75b0*/  ISETP.NE.AND.EX P0, PT, RZ, UR9, PT, P0 ;  /* 0x00000009ff007c0c */ /* 0x000fc6000bf05300 */
[C---:B------:R-:W-:Y:S02]  /*75c0*/  IMAD R7, R5.reuse, UR7, R4 ;  /* 0x0000000705077c24 */ /* 0x040fe4000f8e0204 */
[----:B------:R-:W-:Y:S01]  /*75d0*/  IMAD.WIDE.U32 R4, R5, UR6, R16 ;  /* 0x0000000605047c25 */ /* 0x000fe2000f8e0010 */
[----:B------:R-:W-:-:S03]  /*75e0*/  ULDC UR6, c[0x0][0x154] ;  /* 0x0000550000067ab9 */ /* 0x000fc60000000800 */
[----:B0-----:R-:W-:Y:S02]  /*75f0*/  IMAD.MOV R6, RZ, RZ, -R22 ;  /* 0x000000ffff067224 */ /* 0x001fe400078e0a16 */
[----:B------:R-:W-:Y:S02]  /*7600*/  IMAD.IADD R5, R5, 0x1, R7 ;  /* 0x0000000105057824 */ /* 0x000fe400078e0207 */
[----:B-1----:R-:W-:Y:S01]  /*7610*/  IMAD R15, R20, R6, R15 ;  /* 0x00000006140f7224 */ /* 0x002fe200078e020f */
[----:B--2---:R-:W-:Y:S01]  /*7620*/  I2FP.F32.U32 R6, R13 ;  /* 0x0000000d00067245 */ /* 0x004fe20000201000 */
[----:B------:R-:W0:Y:S01]  /*7630*/  LDC R20, c[0x0][0x148] ;  /* 0x00005200ff147b82 */ /* 0x000e220000000800 */
[--C-:B------:R-:W-:Y:S02]  /*7640*/  SHF.R.U64 R21, R4, UR5, R5.reuse ;  /* 0x0000000504157c19 */ /* 0x100fe40008001205 */
[----:B------:R-:W-:Y:S01]  /*7650*/  SHF.R.U32.HI R4, RZ, UR5, R5 ;  /* 0x00000005ff047c19 */ /* 0x000fe20008011605 */
[----:B------:R-:W-:Y:S01]  /*7660*/  FMUL R6, R6, UR6 ;  /* 0x0000000606067c20 */ /* 0x000fe20008400000 */
[----:B------:R-:W-:-:S02]  /*7670*/  ULDC UR5, c[0x0][0x608] ;  /* 0x0001820000057ab9 */ /* 0x000fc40000000800 */
[--C-:B------:R-:W-:Y:S01]  /*7680*/  SHF.R.U64 R23, R21, UR5, R4.reuse ;  /* 0x0000000515177c19 */ /* 0x100fe20008001204 */
[----:B------:R1:W2:Y:S01]  /*7690*/  F2I.U32.TRUNC.NTZ R24, R6 ;  /* 0x0000000600187305 */ /* 0x0002a2000020f000 */
[----:B------:R-:W-:Y:S01]  /*76a0*/  SHF.R.U32.HI R4, RZ, UR5, R4 ;  /* 0x00000005ff047c19 */ /* 0x000fe20008011604 */
[----:B------:R-:W-:-:S03]  /*76b0*/  ULDC UR5, c[0x0][0x658] ;  /* 0x0001960000057ab9 */ /* 0x000fc60000000800 */
[--C-:B------:R-:W-:Y:S02]  /*76c0*/  SHF.R.U64 R22, R23, UR5, R4.reuse ;  /* 0x0000000517167c19 */ /* 0x100fe40008001204 */
[----:B------:R-:W-:-:S03]  /*76d0*/  SHF.R.U32.HI R25, RZ, UR5, R4 ;  /* 0x00000005ff197c19 */ /* 0x000fc60008011604 */
[----:B------:R-:W-:Y:S02]  /*76e0*/  IMAD.MOV.U32 R4, RZ, RZ, R22 ;  /* 0x000000ffff047224 */ /* 0x000fe400078e0016 */
[----:B------:R-:W-:Y:S01]  /*76f0*/  IMAD.MOV.U32 R5, RZ, RZ, R25 ;  /* 0x000000ffff057224 */ /* 0x000fe200078e0019 */
[----:B-1----:R-:W-:Y:S06]  /*7700*/  @!P0 BRA `(.L_x_179) ;  /* 0x0000000000288947 */ /* 0x002fec0003800000 */
        /* <DEDUP_REMOVED lines=10> */
.L_x_179:
[----:B------:R-:W-:Y:S01]  /*77b0*/  ISETP.NE.AND P0, PT, R2, 0x1, PT ;  /* 0x000000010200780c */ /* 0x000fe20003f05270 */
[----:B------:R-:W-:Y:S01]  /*77c0*/  ULDC UR5, c[0x0][0x648] ;  /* 0x0001920000057ab9 */ /* 0x000fe20000000800 */
[----:B------:R-:W-:Y:S01]  /*77d0*/  LOP3.LUT R23, R23, UR17, RZ, 0xc0, !PT ;  /* 0x0000001117177c12 */ /* 0x000fe2000f8ec0ff */
[----:B--2---:R-:W-:Y:S01]  /*77e0*/  IMAD.MOV R24, RZ, RZ, -R24 ;  /* 0x000000ffff187224 */ /* 0x004fe200078e0a18 */
[----:B------:R-:W-:Y:S01]  /*77f0*/  SHF.R.U64 R4, R4, UR5, R5 ;  /* 0x0000000504047c19 */ /* 0x000fe20008001205 */
[----:B------:R-:W-:Y:S01]  /*7800*/  ULDC UR5, c[0x0][0x638] ;  /* 0x00018e0000057ab9 */ /* 0x000fe20000000800 */
[----:B------:R-:W-:Y:S01]  /*7810*/  LOP3.LUT R21, R21, UR4, RZ, 0xc0, !PT ;  /* 0x0000000415157c12 */ /* 0x000fe2000f8ec0ff */
[----:B------:R-:W-:Y:S01]  /*7820*/  ULDC UR6, c[0x0][0x610] ;  /* 0x0001840000067ab9 */ /* 0x000fe20000000800 */
[----:B------:R-:W-:Y:S02]  /*7830*/  IMAD.MOV.U32 R6, RZ, RZ, R14 ;  /* 0x000000ffff067224 */ /* 0x000fe400078e000e */
[----:B------:R-:W-:-:S02]  /*7840*/  IMAD.MOV R5, RZ, RZ, -R4 ;  /* 0x000000ffff057224 */ /* 0x000fc400078e0a04 */
[----:B------:R-:W-:Y:S02]  /*7850*/  IMAD R4, R4, UR18, R23 ;  /* 0x0000001204047c24 */ /* 0x000fe4000f8e0217 */
[----:B0-----:R-:W-:Y:S02]  /*7860*/  @P0 IMAD R15, R20, R24, R13 ;  /* 0x00000018140f0224 */ /* 0x001fe400078e020d */
[----:B------:R-:W-:Y:S01]  /*7870*/  IMAD R22, R5, UR5, R22 ;  /* 0x0000000505167c24 */ /* 0x000fe2000f8e0216 */
[----:B------:R-:W-:Y:S01]  /*7880*/  ULDC UR5, c[0x0][0x600] ;  /* 0x0001800000057ab9 */ /* 0x000fe20000000800 */
[----:B------:R-:W-:Y:S02]  /*7890*/  IMAD R15, R4, UR6, R15 ;  /* 0x00000006040f7c24 */ /* 0x000fe4000f8e020f */
[----:B------:R-:W-:Y:S02]  /*78a0*/  IMAD R22, R22, UR5, R21 ;  /* 0x0000000516167c24 */ /* 0x000fe4000f8e0215 */
[----:B------:R-:W-:-:S03]  /*78b0*/  IMAD.MOV.U32 R4, RZ, RZ, 0x1 ;  /* 0x00000001ff047424 */ /* 0x000fc600078e00ff */
[----:B------:R-:W-:Y:S02]  /*78c0*/  SEL R13, R22, R15, !P0 ;  /* 0x0000000f160d7207 */ /* 0x000fe40004000000 */
[----:B------:R-:W-:-:S07]  /*78d0*/  SEL R20, R15, R22, !P0 ;  /* 0x000000160f147207 */ /* 0x000fce0004000000 */
.L_x_177:
[----:B------:R-:W-:Y:S05]  /*78e0*/  BSYNC B1 ;  /* 0x0000000000017941 */ /* 0x000fea0003800000 */
.L_x_176:
[----:B------:R-:W-:-:S13]  /*78f0*/  LOP3.LUT P0, RZ, R4, 0xff, RZ, 0xc0, !PT ;  /* 0x000000ff04ff7812 */ /* 0x000fda000780c0ff */
[----:B------:R-:W-:Y:S05]  /*7900*/  @P0 BRA `(.L_x_180) ;  /* 0xfffffff400340947 */ /* 0x000fea000383ffff */
[----:B------:R-:W-:Y:S05]  /*7910*/  BSYNC B0 ;  /* 0x0000000000007941 */ /* 0x000fea0003800000 */
.L_x_169:
[----:B------:R-:W-:-:S03]  /*7920*/  UMOV UR5, 0xffffffff ;  /* 0xffffffff00057882 */ /* 0x000fc60000000000 */
[----:B------:R-:W-:Y:S05]  /*7930*/  BRA.DIV UR5, `(.L_x_181) ;  /* 0x0000000a057c7947 */ /* 0x000fea000b800000 */
[----:B------:R-:W-:-:S13]  /*7940*/  ELECT P6, URZ, PT ;  /* 0x00000000003f782f */ /* 0x000fda00038c0000 */
.L_x_205:
[----:B------:R-:W-:Y:S04]  /*7950*/  BSSY B0, `(.L_x_182) ;  /* 0x0000085000007945 */ /* 0x000fe80003800000 */
[----:B------:R-:W-:Y:S05]  /*7960*/  @!P6 BRA `(.L_x_183) ;  /* 0x00000008000ce947 */ /* 0x000fea0003800000 */
[----:B------:R-:W-:-:S04]  /*7970*/  LOP3.LUT R19, R19, 0x2, RZ, 0xfc, !PT ;  /* 0x0000000213137812 */ /* 0x000fc800078efcff */
[----:B------:R-:W-:-:S13]  /*7980*/  ISETP.NE.AND P0, PT, R19, 0x3, PT ;  /* 0x000000031300780c */ /* 0x000fda0003f05270 */
[----:B------:R-:W-:Y:S05]  /*7990*/  @!P0 BRA `(.L_x_184) ;  /* 0x0000000000048947 */ /* 0x000fea0003800000 */
[----:B------:R-:W-:Y:S01]  /*79a0*/  BPT.TRAP 0x1 ;  /* 0x000000040000795c */ /* 0x000fe20000300000 */
.L_x_184:
[----:B------:R-:W0:Y:S01]  /*79b0*/  S2R R5, SR_CgaCtaId ;  /* 0x0000000000057919 */ /* 0x000e220000008800 */
[----:B------:R-:W-:Y:S02]  /*79c0*/  MOV R2, 0x400 ;  /* 0x0000040000027802 */ /* 0x000fe40000000f00 */
[----:B------:R-:W-:Y:S02]  /*79d0*/  SHF.L.U32 R4, R0, 0x1f, RZ ;  /* 0x0000001f00047819 */ /* 0x000fe400000006ff */
[----:B0-----:R-:W-:-:S05]  /*79e0*/  LEA R2, R5, R2, 0x18 ;  /* 0x0000000205027211 */ /* 0x001fca00078ec0ff */
[----:B------:R-:W-:-:S04]  /*79f0*/  VIADD R2, R2, 0x70 ;  /* 0x0000007002027836 */ /* 0x000fc80000000000 */
[C---:B------:R-:W-:Y:S02]  /*7a00*/  IMAD R7, R3.reuse, 0x8, R2 ;  /* 0x0000000803077824 */ /* 0x040fe400078e0202 */
[----:B------:R-:W-:Y:S02]  /*7a10*/  VIADD R3, R3, 0x1 ;  /* 0x0000000103037836 */ /* 0x000fe40000000000 */
[----:B------:R-:W0:Y:S03]  /*7a20*/  SYNCS.PHASECHK.TRANS64.TRYWAIT P0, [R7+URZ], R4 ;  /* 0x00000004070075a7 */ /* 0x000e26000800017f */
[----:B------:R-:W-:-:S04]  /*7a30*/  ISETP.NE.AND P1, PT, R3, 0xe, PT ;  /* 0x0000000e0300780c */ /* 0x000fc80003f25270 */
[----:B------:R-:W-:Y:S02]  /*7a40*/  SEL R5, RZ, 0x1, P1 ;  /* 0x00000001ff057807 */ /* 0x000fe40000800000 */
[----:B------:R-:W-:Y:S02]  /*7a50*/  SEL R3, R3, RZ, P1 ;  /* 0x000000ff03037207 */ /* 0x000fe40000800000 */
[----:B------:R-:W-:-:S03]  /*7a60*/  LOP3.LUT R6, R0, R5, RZ, 0x3c, !PT ;  /* 0x0000000500067212 */ /* 0x000fc600078e3cff */
[----:B------:R-:W-:Y:S01]  /*7a70*/  IMAD R8, R3, 0x8, R2 ;  /* 0x0000000803087824 */ /* 0x000fe200078e0202 */
[----:B------:R-:W-:Y:S01]  /*7a80*/  SHF.L.U32 R5, R6, 0x1f, RZ ;  /* 0x0000001f06057819 */ /* 0x000fe200000006ff */
[----:B0-----:R-:W-:Y:S06]  /*7a90*/  @!P0 BRA `(.L_x_185) ;  /* 0x0000000800448947 */ /* 0x001fec0003800000 */
.L_x_206:
[----:B------:R-:W1:Y:S01]  /*7aa0*/  SYNCS.PHASECHK.TRANS64.TRYWAIT P0, [R8+URZ], R5 ;  /* 0x00000005080075a7 */ /* 0x000e62000800017f */
[----:B------:R-:W-:-:S05]  /*7ab0*/  VIADD R0, R3, 0x1 ;  /* 0x0000000103007836 */ /* 0x000fca0000000000 */
[----:B------:R-:W-:-:S04]  /*7ac0*/  ISETP.NE.AND P1, PT, R0, 0xe, PT ;  /* 0x0000000e0000780c */ /* 0x000fc80003f25270 */
[----:B------:R-:W-:Y:S02]  /*7ad0*/  SEL R3, RZ, 0x1, P1 ;  /* 0x00000001ff037807 */ /* 0x000fe40000800000 */
[----:B0-----:R-:W-:Y:S02]  /*7ae0*/  SEL R7, R0, RZ, P1 ;  /* 0x000000ff00077207 */ /* 0x001fe40000800000 */
[----:B------:R-:W-:-:S03]  /*7af0*/  LOP3.LUT R6, R6, R3, RZ, 0x3c, !PT ;  /* 0x0000000306067212 */ /* 0x000fc600078e3cff */
[----:B------:R-:W-:Y:S01]  /*7b00*/  IMAD R9, R7, 0x8, R2 ;  /* 0x0000000807097824 */ /* 0x000fe200078e0202 */
[----:B------:R-:W-:Y:S01]  /*7b10*/  SHF.L.U32 R4, R6, 0x1f, RZ ;  /* 0x0000001f06047819 */ /* 0x000fe200000006ff */
[----:B-1----:R-:W-:Y:S06]  /*7b20*/  @!P0 BRA `(.L_x_186) ;  /* 0x0000000800348947 */ /* 0x002fec0003800000 */
.L_x_207:
[----:B------:R-:W1:Y:S01]  /*7b30*/  SYNCS.PHASECHK.TRANS64.TRYWAIT P0, [R9+URZ], R4 ;  /* 0x00000004090075a7 */ /* 0x000e62000800017f */
[----:B------:R-:W-:-:S05]  /*7b40*/  VIADD R0, R7, 0x1 ;  /* 0x0000000107007836 */ /* 0x000fca0000000000 */
[----:B------:R-:W-:-:S04]  /*7b50*/  ISETP.NE.AND P1, PT, R0, 0xe, PT ;  /* 0x0000000e0000780c */ /* 0x000fc80003f25270 */
[----:B------:R-:W-:Y:S02]  /*7b60*/  SEL R3, RZ, 0x1, P1 ;  /* 0x00000001ff037807 */ /* 0x000fe40000800000 */
[----:B------:R-:W-:Y:S02]  /*7b70*/  SEL R7, R0, RZ, P1 ;  /* 0x000000ff00077207 */ /* 0x000fe40000800000 */
[----:B------:R-:W-:-:S03]  /*7b80*/  LOP3.LUT R6, R6, R3, RZ, 0x3c, !PT ;  /* 0x0000000306067212 */ /* 0x000fc600078e3cff */
[----:B0-----:R-:W-:Y:S01]  /*7b90*/  IMAD R8, R7, 0x8, R2 ;  /* 0x0000000807087824 */ /* 0x001fe200078e0202 */
[----:B------:R-:W-:Y:S01]  /*7ba0*/  SHF.L.U32 R5, R6, 0x1f, RZ ;  /* 0x0000001f06057819 */ /* 0x000fe200000006ff */
[----:B-1----:R-:W-:Y:S06]  /*7bb0*/  @!P0 BRA `(.L_x_187) ;  /* 0x0000000800248947 */ /* 0x002fec0003800000 */
.L_x_208:
        /* <DEDUP_REMOVED lines=9> */
.L_x_209:
        /* <DEDUP_REMOVED lines=9> */
.L_x_210:
        /* <DEDUP_REMOVED lines=9> */
.L_x_211:
        /* <DEDUP_REMOVED lines=9> */
.L_x_212:
        /* <DEDUP_REMOVED lines=9> */
.L_x_213:
        /* <DEDUP_REMOVED lines=9> */
.L_x_214:
        /* <DEDUP_REMOVED lines=9> */
.L_x_215:
        /* <DEDUP_REMOVED lines=9> */
.L_x_216:
[----:B------:R-:W1:Y:S01]  /*8040*/  SYNCS.PHASECHK.TRANS64.TRYWAIT P0, [R8+URZ], R5 ;  /* 0x00000005080075a7 */ /* 0x000e62000800017f */
[----:B------:R-:W-:-:S05]  /*8050*/  VIADD R0, R7, 0x1 ;  /* 0x0000000107007836 */ /* 0x000fca0000000000 */
[----:B------:R-:W-:-:S04]  /*8060*/  ISETP.NE.AND P1, PT, R0, 0xe, PT ;  /* 0x0000000e0000780c */ /* 0x000fc80003f25270 */
[----:B------:R-:W-:Y:S02]  /*8070*/  SEL R3, RZ, 0x1, P1 ;  /* 0x00000001ff037807 */ /* 0x000fe40000800000 */
[----:B------:R-:W-:Y:S02]  /*8080*/  SEL R7, R0, RZ, P1 ;  /* 0x000000ff00077207 */ /* 0x000fe40000800000 */
[----:B0-----:R-:W-:-:S03]  /*8090*/  LOP3.LUT R9, R6, R3, RZ, 0x3c, !PT ;  /* 0x0000000306097212 */ /* 0x001fc600078e3cff */
[----:B------:R-:W-:Y:S01]  /*80a0*/  IMAD R11, R7, 0x8, R2 ;  /* 0x00000008070b7824 */ /* 0x000fe200078e0202 */
[----:B------:R-:W-:Y:S01]  /*80b0*/  SHF.L.U32 R6, R9, 0x1f, RZ ;  /* 0x0000001f09067819 */ /* 0x000fe200000006ff */
[----:B-1----:R-:W-:Y:S06]  /*80c0*/  @!P0 BRA `(.L_x_196) ;  /* 0x0000000400948947 */ /* 0x002fec0003800000 */
.L_x_217:
[----:B------:R-:W1:Y:S01]  /*80d0*/  SYNCS.PHASECHK.TRANS64.TRYWAIT P0, [R11+URZ], R6 ;  /* 0x000000060b0075a7 */ /* 0x000e62000800017f */
[----:B------:R-:W-:-:S05]  /*80e0*/  VIADD R0, R7, 0x1 ;  /* 0x0000000107007836 */ /* 0x000fca0000000000 */
[----:B------:R-:W-:-:S04]  /*80f0*/  ISETP.NE.AND P1, PT, R0, 0xe, PT ;  /* 0x0000000e0000780c */ /* 0x000fc80003f25270 */
[----:B------:R-:W-:Y:S02]  /*8100*/  SEL R4, RZ, 0x1, P1 ;  /* 0x00000001ff047807 */ /* 0x000fe40000800000 */
[----:B------:R-:W-:Y:S02]  /*8110*/  SEL R3, R0, RZ, P1 ;  /* 0x000000ff00037207 */ /* 0x000fe40000800000 */
[----:B------:R-:W-:Y:S01]  /*8120*/  LOP3.LUT R0, R9, R4, RZ, 0x3c, !PT ;  /* 0x0000000409007212 */ /* 0x000fe200078e3cff */
[----:B-1----:R-:W-:Y:S06]  /*8130*/  @!P0 BRA `(.L_x_197) ;  /* 0x00000004008c8947 */ /* 0x002fec0003800000 */
.L_x_218:
[----:B------:R-:W-:Y:S01]  /*8140*/  IMAD R3, R3, 0x8, R2 ;  /* 0x0000000803037824 */ /* 0x000fe200078e0202 */
[----:B------:R-:W-:-:S07]  /*8150*/  SHF.L.U32 R0, R0, 0x1f, RZ ;  /* 0x0000001f00007819 */ /* 0x000fce00000006ff */
.L_x_198:
[----:B--2---:R2:W3:Y:S02]  /*8160*/  SYNCS.PHASECHK.TRANS64.TRYWAIT P0, [R3+URZ], R0 ;  /* 0x00000000030075a7 */ /* 0x0044e4000800017f */
[----:B---3--:R-:W-:Y:S05]  /*8170*/  @!P0 NANOSLEEP.SYNCS 0x989680 ;  /* 0x009896800000895d */ /* 0x008fea0003900000 */
[----:B------:R-:W3:Y:S02]  /*8180*/  @!P0 SYNCS.PHASECHK.TRANS64 P0, [R3+URZ], R0 ;  /* 0x00000000030085a7 */ /* 0x000ee4000800007f */
[----:B---3--:R-:W-:Y:S05]  /*8190*/  @!P0 BRA `(.L_x_198) ;  /* 0xfffffffc00f08947 */ /* 0x008fea000383ffff */
.L_x_183:
[----:B------:R-:W-:Y:S05]  /*81a0*/  BSYNC B0 ;  /* 0x0000000000007941 */ /* 0x000fea0003800000 */
.L_x_182:
[----:B------:R-:W-:Y:S05]  /*81b0*/  EXIT ;  /* 0x000000000000794d */ /* 0x000fea0003800000 */
.L_x_22:
[----:B---3--:R3:W4:Y:S02]  /*81c0*/  SYNCS.PHASECHK.TRANS64.TRYWAIT P1, [R3+URZ], R0 ;  /* 0x00000000030075a7 */ /* 0x008724000802017f */
[----:B----4-:R-:W-:Y:S05]  /*81d0*/  @!P1 NANOSLEEP.SYNCS 0x989680 ;  /* 0x009896800000995d */ /* 0x010fea0003900000 */
[----:B------:R-:W4:Y:S02]  /*81e0*/  @!P1 SYNCS.PHASECHK.TRANS64 P1, [R3+URZ], R0 ;  /* 0x00000000030095a7 */ /* 0x000f24000802007f */
[----:B----4-:R-:W-:Y:S05]  /*81f0*/  @!P1 BRA `(.L_x_22) ;  /* 0xfffffffc00f09947 */ /* 0x010fea000383ffff */
[----:B------:R-:W-:Y:S05]  /*8200*/  BRA `(.L_x_21) ;  /* 0xffffff9400007947 */ /* 0x000fea000383ffff */
.L_x_27:
[----:B-1----:R1:W2:Y:S02]  /*8210*/  SYNCS.PHASECHK.TRANS64.TRYWAIT P1, [R5+URZ], R4 ;  /* 0x00000004050075a7 */ /* 0x0022a4000802017f */
[----:B--2---:R-:W-:Y:S05]  /*8220*/  @!P1 NANOSLEEP.SYNCS 0x989680 ;  /* 0x009896800000995d */ /* 0x004fea0003900000 */
[----:B------:R-:W2:Y:S02]  /*8230*/  @!P1 SYNCS.PHASECHK.TRANS64 P1, [R5+URZ], R4 ;  /* 0x00000004050095a7 */ /* 0x000ea4000802007f */
[----:B--2---:R-:W-:Y:S05]  /*8240*/  @!P1 BRA `(.L_x_27) ;  /* 0xfffffffc00f09947 */ /* 0x004fea000383ffff */
[----:B------:R-:W-:Y:S05]  /*8250*/  BRA `(.L_x_26) ;  /* 0xffffff9400b07947 */ /* 0x000fea000383ffff */
.L_x_170:
[----:B------:R-:W-:Y:S01]  /*8260*/  BSSY B1, `(.L_x_199) ;  /* 0x0000006000017945 */ /* 0x000fe20003800000 */
[----:B------:R-:W-:-:S07]  /*8270*/  IMAD.MOV.U32 R15, RZ, RZ, -0x1 ;  /* 0xffffffffff0f7424 */ /* 0x000fce00078e00ff */
[----:B------:R-:W-:Y:S05]  /*8280*/  WARPSYNC.COLLECTIVE R15, `(.L_x_200) ;  /* 0x000000000f0c7348 */ /* 0x000fea0003c00000 */
[----:B------:R-:W-:Y:S02]  /*8290*/  ELECT P6, UR62, PT ;  /* 0x00000000003e782f */ /* 0x000fe400038c0000 */
[----:B------:R-:W-:Y:S01]  /*82a0*/  MOV R14, UR62 ;  /* 0x0000003e000e7c02 */ /* 0x000fe20008000f00 */
[----:B------:R-:W-:Y:S10]  /*82b0*/  ENDCOLLECTIVE ;  /* 0x000000000000791b */ /* 0x000ff40003800000 */
.L_x_200:
[----:B------:R-:W-:Y:S05]  /*82c0*/  BSYNC B1 ;  /* 0x0000000000017941 */ /* 0x000fea0003800000 */
.L_x_199:
[----:B------:R-:W-:Y:S05]  /*82d0*/  BRA `(.L_x_201) ;  /* 0xffffffe800cc7947 */ /* 0x000fea000383ffff */
.L_x_173:
[----:B0-----:R0:W1:Y:S02]  /*82e0*/  SYNCS.PHASECHK.TRANS64.TRYWAIT P0, [R20+URZ+0x70], R7 ;  /* 0x00007007140075a7 */ /* 0x001064000800017f */
[----:B-1----:R-:W-:Y:S05]  /*82f0*/  @!P0 NANOSLEEP.SYNCS 0x989680 ;  /* 0x009896800000895d */ /* 0x002fea0003900000 */
[----:B------:R-:W1:Y:S02]  /*8300*/  @!P0 SYNCS.PHASECHK.TRANS64 P0, [R20+URZ+0x70], R7 ;  /* 0x00007007140085a7 */ /* 0x000e64000800007f */
[----:B-1----:R-:W-:Y:S05]  /*8310*/  @!P0 BRA `(.L_x_173) ;  /* 0xfffffffc00f08947 */ /* 0x002fea000383ffff */
[----:B------:R-:W-:Y:S05]  /*8320*/  BRA `(.L_x_202) ;  /* 0xffffffec000c7947 */ /* 0x000fea000383ffff */
.L_x_181:
[----:B------:R-:W-:Y:S01]  /*8330*/  BSSY B0, `(.L_x_203) ;  /* 0x0000006000007945 */ /* 0x000fe20003800000 */
[----:B------:R-:W-:-:S07]  /*8340*/  IMAD.MOV.U32 R15, RZ, RZ, -0x1 ;  /* 0xffffffffff0f7424 */ /* 0x000fce00078e00ff */
[----:B------:R-:W-:Y:S05]  /*8350*/  WARPSYNC.COLLECTIVE R15, `(.L_x_204) ;  /* 0x000000000f0c7348 */ /* 0x000fea0003c00000 */
[----:B------:R-:W-:Y:S02]  /*8360*/  ELECT P6, UR62, PT ;  /* 0x00000000003e782f */ /* 0x000fe400038c0000 */
[----:B------:R-:W-:Y:S01]  /*8370*/  MOV R14, UR62 ;  /* 0x0000003e000e7c02 */ /* 0x000fe20008000f00 */
[----:B------:R-:W-:Y:S10]  /*8380*/  ENDCOLLECTIVE ;  /* 0x000000000000791b */ /* 0x000ff40003800000 */
.L_x_204:
[----:B------:R-:W-:Y:S05]  /*8390*/  BSYNC B0 ;  /* 0x0000000000007941 */ /* 0x000fea0003800000 */
.L_x_203:
[----:B------:R-:W-:Y:S05]  /*83a0*/  BRA `(.L_x_205) ;  /* 0xfffffff400687947 */ /* 0x000fea000383ffff */
.L_x_185:
[----:B0-----:R0:W1:Y:S02]  /*83b0*/  SYNCS.PHASECHK.TRANS64.TRYWAIT P0, [R7+URZ], R4 ;  /* 0x00000004070075a7 */ /* 0x001064000800017f */
[----:B-1----:R-:W-:Y:S05]  /*83c0*/  @!P0 NANOSLEEP.SYNCS 0x989680 ;  /* 0x009896800000895d */ /* 0x002fea0003900000 */
[----:B------:R-:W1:Y:S02]  /*83d0*/  @!P0 SYNCS.PHASECHK.TRANS64 P0, [R7+URZ], R4 ;  /* 0x00000004070085a7 */ /* 0x000e64000800007f */
[----:B-1----:R-:W-:Y:S05]  /*83e0*/  @!P0 BRA `(.L_x_185) ;  /* 0xfffffffc00f08947 */ /* 0x002fea000383ffff */
[----:B------:R-:W-:Y:S05]  /*83f0*/  BRA `(.L_x_206) ;  /* 0xfffffff400a87947 */ /* 0x000fea000383ffff */
.L_x_186:
[----:B0-----:R0:W1:Y:S02]  /*8400*/  SYNCS.PHASECHK.TRANS64.TRYWAIT P0, [R8+URZ], R5 ;  /* 0x00000005080075a7 */ /* 0x001064000800017f */
[----:B-1----:R-:W-:Y:S05]  /*8410*/  @!P0 NANOSLEEP.SYNCS 0x989680 ;  /* 0x009896800000895d */ /* 0x002fea0003900000 */
[----:B------:R-:W1:Y:S02]  /*8420*/  @!P0 SYNCS.PHASECHK.TRANS64 P0, [R8+URZ], R5 ;  /* 0x00000005080085a7 */ /* 0x000e64000800007f */
[----:B-1----:R-:W-:Y:S05]  /*8430*/  @!P0 BRA `(.L_x_186) ;  /* 0xfffffffc00f08947 */ /* 0x002fea000383ffff */
[----:B------:R-:W-:Y:S05]  /*8440*/  BRA `(.L_x_207) ;  /* 0xfffffff400b87947 */ /* 0x000fea000383ffff */
.L_x_187:
[----:B0-----:R0:W1:Y:S02]  /*8450*/  SYNCS.PHASECHK.TRANS64.TRYWAIT P0, [R9+URZ], R4 ;  /* 0x00000004090075a7 */ /* 0x001064000800017f */
[----:B-1----:R-:W-:Y:S05]  /*8460*/  @!P0 NANOSLEEP.SYNCS 0x989680 ;  /* 0x009896800000895d */ /* 0x002fea0003900000 */
[----:B------:R-:W1:Y:S02]  /*8470*/  @!P0 SYNCS.PHASECHK.TRANS64 P0, [R9+URZ], R4 ;  /* 0x00000004090085a7 */ /* 0x000e64000800007f */
[----:B-1----:R-:W-:Y:S05]  /*8480*/  @!P0 BRA `(.L_x_187) ;  /* 0xfffffffc00f08947 */ /* 0x002fea000383ffff */
[----:B------:R-:W-:Y:S05]  /*8490*/  BRA `(.L_x_208) ;  /* 0xfffffff400c87947 */ /* 0x000fea000383ffff */
.L_x_188:
[----:B0-----:R0:W1:Y:S02]  /*84a0*/  SYNCS.PHASECHK.TRANS64.TRYWAIT P0, [R8+URZ], R5 ;  /* 0x00000005080075a7 */ /* 0x001064000800017f */
[----:B-1----:R-:W-:Y:S05]  /*84b0*/  @!P0 NANOSLEEP.SYNCS 0x989680 ;  /* 0x009896800000895d */ /* 0x002fea0003900000 */
[----:B------:R-:W1:Y:S02]  /*84c0*/  @!P0 SYNCS.PHASECHK.TRANS64 P0, [R8+URZ], R5 ;  /* 0x00000005080085a7 */ /* 0x000e64000800007f */
[----:B-1----:R-:W-:Y:S05]  /*84d0*/  @!P0 BRA `(.L_x_188) ;  /* 0xfffffffc00f08947 */ /* 0x002fea000383ffff */
[----:B------:R-:W-:Y:S05]  /*84e0*/  BRA `(.L_x_209) ;  /* 0xfffffff400d87947 */ /* 0x000fea000383ffff */
.L_x_189:
[----:B0-----:R0:W1:Y:S02]  /*84f0*/  SYNCS.PHASECHK.TRANS64.TRYWAIT P0, [R9+URZ], R4 ;  /* 0x00000004090075a7 */ /* 0x001064000800017f */
[----:B-1----:R-:W-:Y:S05]  /*8500*/  @!P0 NANOSLEEP.SYNCS 0x989680 ;  /* 0x009896800000895d */ /* 0x002fea0003900000 */
[----:B------:R-:W1:Y:S02]  /*8510*/  @!P0 SYNCS.PHASECHK.TRANS64 P0, [R9+URZ], R4 ;  /* 0x00000004090085a7 */ /* 0x000e64000800007f */
[----:B-1----:R-:W-:Y:S05]  /*8520*/  @!P0 BRA `(.L_x_189) ;  /* 0xfffffffc00f08947 */ /* 0x002fea000383ffff */
[----:B------:R-:W-:Y:S05]  /*8530*/  BRA `(.L_x_210) ;  /* 0xfffffff400e87947 */ /* 0x000fea000383ffff */
.L_x_190:
[----:B0-----:R0:W1:Y:S02]  /*8540*/  SYNCS.PHASECHK.TRANS64.TRYWAIT P0, [R8+URZ], R5 ;  /* 0x00000005080075a7 */ /* 0x001064000800017f */
[----:B-1----:R-:W-:Y:S05]  /*8550*/  @!P0 NANOSLEEP.SYNCS 0x989680 ;  /* 0x009896800000895d */ /* 0x002fea0003900000 */
[----:B------:R-:W1:Y:S02]  /*8560*/  @!P0 SYNCS.PHASECHK.TRANS64 P0, [R8+URZ], R5 ;  /* 0x00000005080085a7 */ /* 0x000e64000800007f */
[----:B-1----:R-:W-:Y:S05]  /*8570*/  @!P0 BRA `(.L_x_190) ;  /* 0xfffffffc00f08947 */ /* 0x002fea000383ffff */
[----:B------:R-:W-:Y:S05]  /*8580*/  BRA `(.L_x_211) ;  /* 0xfffffff400f87947 */ /* 0x000fea000383ffff */
.L_x_191:
[----:B0-----:R0:W1:Y:S02]  /*8590*/  SYNCS.PHASECHK.TRANS64.TRYWAIT P0, [R9+URZ], R4 ;  /* 0x00000004090075a7 */ /* 0x001064000800017f */
[----:B-1----:R-:W-:Y:S05]  /*85a0*/  @!P0 NANOSLEEP.SYNCS 0x989680 ;  /* 0x009896800000895d */ /* 0x002fea0003900000 */
[----:B------:R-:W1:Y:S02]  /*85b0*/  @!P0 SYNCS.PHASECHK.TRANS64 P0, [R9+URZ], R4 ;  /* 0x00000004090085a7 */ /* 0x000e64000800007f */
[----:B-1----:R-:W-:Y:S05]  /*85c0*/  @!P0 BRA `(.L_x_191) ;  /* 0xfffffffc00f08947 */ /* 0x002fea000383ffff */
[----:B------:R-:W-:Y:S05]  /*85d0*/  BRA `(.L_x_212) ;  /* 0xfffffff800087947 */ /* 0x000fea000383ffff */
.L_x_192:
[----:B0-----:R0:W1:Y:S02]  /*85e0*/  SYNCS.PHASECHK.TRANS64.TRYWAIT P0, [R8+URZ], R5 ;  /* 0x00000005080075a7 */ /* 0x001064000800017f */
[----:B-1----:R-:W-:Y:S05]  /*85f0*/  @!P0 NANOSLEEP.SYNCS 0x989680 ;  /* 0x009896800000895d */ /* 0x002fea0003900000 */
[----:B------:R-:W1:Y:S02]  /*8600*/  @!P0 SYNCS.PHASECHK.TRANS64 P0, [R8+URZ], R5 ;  /* 0x00000005080085a7 */ /* 0x000e64000800007f */
[----:B-1----:R-:W-:Y:S05]  /*8610*/  @!P0 BRA `(.L_x_192) ;  /* 0xfffffffc00f08947 */ /* 0x002fea000383ffff */
[----:B------:R-:W-:Y:S05]  /*8620*/  BRA `(.L_x_213) ;  /* 0xfffffff800187947 */ /* 0x000fea000383ffff */
.L_x_193:
[----:B0-----:R0:W1:Y:S02]  /*8630*/  SYNCS.PHASECHK.TRANS64.TRYWAIT P0, [R9+URZ], R4 ;  /* 0x00000004090075a7 */ /* 0x001064000800017f */
[----:B-1----:R-:W-:Y:S05]  /*8640*/  @!P0 NANOSLEEP.SYNCS 0x989680 ;  /* 0x009896800000895d */ /* 0x002fea0003900000 */
[----:B------:R-:W1:Y:S02]  /*8650*/  @!P0 SYNCS.PHASECHK.TRANS64 P0, [R9+URZ], R4 ;  /* 0x00000004090085a7 */ /* 0x000e64000800007f */
[----:B-1----:R-:W-:Y:S05]  /*8660*/  @!P0 BRA `(.L_x_193) ;  /* 0xfffffffc00f08947 */ /* 0x002fea000383ffff */
[----:B------:R-:W-:Y:S05]  /*8670*/  BRA `(.L_x_214) ;  /* 0xfffffff800287947 */ /* 0x000fea000383ffff */
.L_x_194:
[----:B0-----:R0:W1:Y:S02]  /*8680*/  SYNCS.PHASECHK.TRANS64.TRYWAIT P0, [R8+URZ], R5 ;  /* 0x00000005080075a7 */ /* 0x001064000800017f */
[----:B-1----:R-:W-:Y:S05]  /*8690*/  @!P0 NANOSLEEP.SYNCS 0x989680 ;  /* 0x009896800000895d */ /* 0x002fea0003900000 */
[----:B------:R-:W1:Y:S02]  /*86a0*/  @!P0 SYNCS.PHASECHK.TRANS64 P0, [R8+URZ], R5 ;  /* 0x00000005080085a7 */ /* 0x000e64000800007f */
[----:B-1----:R-:W-:Y:S05]  /*86b0*/  @!P0 BRA `(.L_x_194) ;  /* 0xfffffffc00f08947 */ /* 0x002fea000383ffff */
[----:B------:R-:W-:Y:S05]  /*86c0*/  BRA `(.L_x_215) ;  /* 0xfffffff800387947 */ /* 0x000fea000383ffff */
.L_x_195:
[----:B0-----:R0:W1:Y:S02]  /*86d0*/  SYNCS.PHASECHK.TRANS64.TRYWAIT P0, [R9+URZ], R4 ;  /* 0x00000004090075a7 */ /* 0x001064000800017f */
[----:B-1----:R-:W-:Y:S05]  /*86e0*/  @!P0 NANOSLEEP.SYNCS 0x989680 ;  /* 0x009896800000895d */ /* 0x002fea0003900000 */
[----:B------:R-:W1:Y:S02]  /*86f0*/  @!P0 SYNCS.PHASECHK.TRANS64 P0, [R9+URZ], R4 ;  /* 0x00000004090085a7 */ /* 0x000e64000800007f */
[----:B-1----:R-:W-:Y:S05]  /*8700*/  @!P0 BRA `(.L_x_195) ;  /* 0xfffffffc00f08947 */ /* 0x002fea000383ffff */
[----:B------:R-:W-:Y:S05]  /*8710*/  BRA `(.L_x_216) ;  /* 0xfffffff800487947 */ /* 0x000fea000383ffff */
.L_x_196:
[----:B0-----:R0:W1:Y:S02]  /*8720*/  SYNCS.PHASECHK.TRANS64.TRYWAIT P0, [R8+URZ], R5 ;  /* 0x00000005080075a7 */ /* 0x001064000800017f */
[----:B-1----:R-:W-:Y:S05]  /*8730*/  @!P0 NANOSLEEP.SYNCS 0x989680 ;  /* 0x009896800000895d */ /* 0x002fea0003900000 */
[----:B------:R-:W1:Y:S02]  /*8740*/  @!P0 SYNCS.PHASECHK.TRANS64 P0, [R8+URZ], R5 ;  /* 0x00000005080085a7 */ /* 0x000e64000800007f */
[----:B-1----:R-:W-:Y:S05]  /*8750*/  @!P0 BRA `(.L_x_196) ;  /* 0xfffffffc00f08947 */ /* 0x002fea000383ffff */
[----:B------:R-:W-:Y:S05]  /*8760*/  BRA `(.L_x_217) ;  /* 0xfffffff800587947 */ /* 0x000fea000383ffff */
.L_x_197:
[----:B-1----:R1:W2:Y:S02]  /*8770*/  SYNCS.PHASECHK.TRANS64.TRYWAIT P0, [R11+URZ], R6 ;  /* 0x000000060b0075a7 */ /* 0x0022a4000800017f */
[----:B--2---:R-:W-:Y:S05]  /*8780*/  @!P0 NANOSLEEP.SYNCS 0x989680 ;  /* 0x009896800000895d */ /* 0x004fea0003900000 */
[----:B------:R-:W2:Y:S02]  /*8790*/  @!P0 SYNCS.PHASECHK.TRANS64 P0, [R11+URZ], R6 ;  /* 0x000000060b0085a7 */ /* 0x000ea4000800007f */
[----:B--2---:R-:W-:Y:S05]  /*87a0*/  @!P0 BRA `(.L_x_197) ;  /* 0xfffffffc00f08947 */ /* 0x004fea000383ffff */
[----:B------:R-:W-:Y:S05]  /*87b0*/  BRA `(.L_x_218) ;  /* 0xfffffff800607947 */ /* 0x000fea000383ffff */
.L_x_219:
[----:B------:R-:W-:-:S00]  /*87c0*/  BRA `(.L_x_219) ;  /* 0xfffffffc00fc7947 */ /* 0x000fc0000383ffff */
[----:B------:R-:W-:-:S00]  /*87d0*/  NOP ;  /* 0x0000000000007918 */ /* 0x000fc00000000000 */
        /* <DEDUP_REMOVED lines=10> */
.L_x_220:


//--------------------- .nv.global.init           --------------------------
	.section	.nv.global.init,"aw",@progbits
.nv.global.init:
	.type		$str$22,@object
	.size		$str$22,($str$23 - $str$22)
$str$22:
        /*0000*/ 	.byte	0x6b, 0x5f, 0x74, 0x69, 0x6c, 0x65, 0x5f, 0x63, 0x6f, 0x75, 0x6e, 0x74, 0x20, 0x3e, 0x3d, 0x20
        /*0010*/ 	.byte	0x31, 0x00
	.type		$str$23,@object
	.size		$str$23,(__unnamed_1 - $str$23)
$str$23:
        /*0012*/ 	.byte	0x2f, 0x74, 0x6d, 0x70, 0x2f, 0x63, 0x75, 0x74, 0x6c, 0x61, 0x73, 0x73, 0x5f, 0x73, 0x77, 0x65
        /*0022*/ 	.byte	0x65, 0x70, 0x5f, 0x73, 0x72, 0x63, 0x2f, 0x69, 0x6e, 0x63, 0x6c, 0x75, 0x64, 0x65, 0x2f, 0x63
        /*0032*/ 	.byte	0x75, 0x74, 0x6c, 0x61, 0x73, 0x73, 0x2f, 0x67, 0x65, 0x6d, 0x6d, 0x2f, 0x63, 0x6f, 0x6c, 0x6c
        /*0042*/ 	.byte	0x65, 0x63, 0x74, 0x69, 0x76, 0x65, 0x2f, 0x73, 0x6d, 0x39, 0x30, 0x5f, 0x6d, 0x6d, 0x61, 0x5f
        /*0052*/ 	.byte	0x74, 0x6d, 0x61, 0x5f, 0x67, 0x6d, 0x6d, 0x61, 0x5f, 0x73, 0x73, 0x5f, 0x77, 0x61, 0x72, 0x70
        /*0062*/ 	.byte	0x73, 0x70, 0x65, 0x63, 0x69, 0x61, 0x6c, 0x69, 0x7a, 0x65, 0x64, 0x2e, 0x68, 0x70, 0x70, 0x00
	.type		__unnamed_1,@object
	.size		__unnamed_1,(.L_0 - __unnamed_1)
__unnamed_1:
        /*0072*/ 	.byte	0x76, 0x6f, 0x69, 0x64, 0x20, 0x63, 0x75, 0x74, 0x6c, 0x61, 0x73, 0x73, 0x3a, 0x3a, 0x67, 0x65
        /* <DEDUP_REMOVED lines=180> */
        /*0bc2*/ 	.byte	0x74, 0x69, 0x74, 0x79, 0x5d, 0x00
.L_0:


//--------------------- .nv.shared._ZN7cutlass13device_kernelINS_4gemm6kernel13GemmUniversalIN4cute5tupleIJiiiiEEENS1_10collective13CollectiveMmaINS1_34MainloopSm90TmaGmmaWarpSpecializedILi14ENS5_IJNS4_1CILi1EEENSA_ILi4EEESB_EEENS1_35KernelTmaWarpSpecializedCooperativeEEENS5_IJNSA_ILi128EEESG_NSA_ILi32EEEEEENS_6half_tENS5_IJlSB_lEEESJ_SK_NS4_8TiledMMAINS4_8MMA_AtomIJNS4_4SM904GMMA26MMA_64x128x16_F32F16F16_SSILNSO_5MajorE0ELSQ_0ELNSO_7ScaleInE1ELSR_1EEEEEENS4_6LayoutINS5_IJNSA_ILi2EEESB_SB_EEENS5_IJSB_NSA_ILi0EEESX_EEEEENS5_IJNS4_10UnderscoreES10_S10_EEEEENS4_23SM90_TMA_LOAD_MULTICASTENS4_14ComposedLayoutINS4_7SwizzleILi2ELi4ELi3EEENS4_18smem_ptr_flag_bitsILi16EEENSU_INS5_IJNSA_ILi8EEESH_EEENS5_IJSH_SB_EEEEEEEvNS4_8identityENS4_13SM90_TMA_LOADES1D_vS1E_EENS_8epilogue10collective6detail29Sm90TmaWarpSpecializedAdapterINS1I_15DefaultEpilogueISJ_SK_SK_NS1H_6thread17LinearCombinationISJ_Li1EffLNS1M_9ScaleType4KindE0ELNS_15FloatRoundStyleE2ESJ_EENS1_15EpilogueDefaultEEEEEvvEEEEvNT_6ParamsE --------------------------
	.section	.nv.shared._ZN7cutlass13device_kernelINS_4gemm6kernel13GemmUniversalIN4cute5tupleIJiiiiEEENS1_10collective13CollectiveMmaINS1_34MainloopSm90TmaGmmaWarpSpecializedILi14ENS5_IJNS4_1CILi1EEENSA_ILi4EEESB_EEENS1_35KernelTmaWarpSpecializedCooperativeEEENS5_IJNSA_ILi128EEESG_NSA_ILi32EEEEEENS_6half_tENS5_IJlSB_lEEESJ_SK_NS4_8TiledMMAINS4_8MMA_AtomIJNS4_4SM904GMMA26MMA_64x128x16_F32F16F16_SSILNSO_5MajorE0ELSQ_0ELNSO_7ScaleInE1ELSR_1EEEEEENS4_6LayoutINS5_IJNSA_ILi2EEESB_SB_EEENS5_IJSB_NSA_ILi0EEESX_EEEEENS5_IJNS4_10UnderscoreES10_S10_EEEEENS4_23SM90_TMA_LOAD_MULTICASTENS4_14ComposedLayoutINS4_7SwizzleILi2ELi4ELi3EEENS4_18smem_ptr_flag_bitsILi16EEENSU_INS5_IJNSA_ILi8EEESH_EEENS5_IJSH_SB_EEEEEEEvNS4_8identityENS4_13SM90_TMA_LOADES1D_vS1E_EENS_8epilogue10collective6detail29Sm90TmaWarpSpecializedAdapterINS1I_15DefaultEpilogueISJ_SK_SK_NS1H_6thread17LinearCombinationISJ_Li1EffLNS1M_9ScaleType4KindE0ELNS_15FloatRoundStyleE2ESJ_EENS1_15EpilogueDefaultEEEEEvvEEEEvNT_6ParamsE,"aw",@nobits
	.sectionflags	@""
	.align	16
	.zero		1024


//--------------------- .nv.shared.reserved.0     --------------------------
	.section	.nv.shared.reserved.0,"aw",@nobits
	.weak		__nv_reservedSMEM_offset_0_alias
	.size		__nv_reservedSMEM_offset_0_alias, 0, 0
	.other		__nv_reservedSMEM_offset_0_alias,@"STO_CUDA_RESERVED_SHARED STV_DEFAULT"
__nv_reservedSMEM_offset_0_alias:
	.zero		0


//--------------------- .nv.global                --------------------------
	.section	.nv.global,"aw",@nobits
.nv.global:
	.type		_ZN40_INTERNAL_0454bcb4_4_k_cu_b47645c8_190954cute1_E,@object
	.size		_ZN40_INTERNAL_0454bcb4_4_k_cu_b47645c8_190954cute1_E,(_ZN40_INTERNAL_0454bcb4_4_k_cu_b47645c8_190954cuda3std3__45__cpo6cbeginE - _ZN40_INTERNAL_0454bcb4_4_k_cu_b47645c8_190954cute1_E)
_ZN40_INTERNAL_0454bcb4_4_k_cu_b47645c8_190954cute1_E:
	.zero		1
	.type		_ZN40_INTERNAL_0454bcb4_4_k_cu_b47645c8_190954cuda3std3__45__cpo6cbeginE,@object
	.size		_ZN40_INTERNAL_0454bcb4_4_k_cu_b47645c8_190954cuda3std3__45__cpo6cbeginE,(_ZN40_INTERNAL_0454bcb4_4_k_cu_b47645c8_190954cuda3std3__48in_placeE - _ZN40_INTERNAL_0454bcb4_4_k_cu_b47645c8_190954cuda3std3__45__cpo6cbeginE)
_ZN40_INTERNAL_0454bcb4_4_k_cu_b47645c8_190954cuda3std3__45__cpo6cbeginE:
	.zero		1
	.type		_ZN40_INTERNAL_0454bcb4_4_k_cu_b47645c8_190954cuda3std3__48in_placeE,@object
	.size		_ZN40_INTERNAL_0454bcb4_4_k_cu_b47645c8_190954cuda3std3__48in_placeE,(_ZN40_INTERNAL_0454bcb4_4_k_cu_b47645c8_190954cuda3std6ranges3__45__cpo9iter_moveE - _ZN40_INTERNAL_0454bcb4_4_k_cu_b47645c8_190954cuda3std3__48in_placeE)
_ZN40_INTERNAL_0454bcb4_4_k_cu_b47645c8_190954cuda3std3__48in_placeE:
	.zero		1
	.type		_ZN40_INTERNAL_0454bcb4_4_k_cu_b47645c8_190954cuda3std6ranges3__45__cpo9iter_moveE,@object
	.size		_ZN40_INTERNAL_0454bcb4_4_k_cu_b47645c8_190954cuda3std6ranges3__45__cpo9iter_moveE,(_ZN40_INTERNAL_0454bcb4_4_k_cu_b47645c8_190954cuda3std3__45__cpo5beginE - _ZN40_INTERNAL_0454bcb4_4_k_cu_b47645c8_190954cuda3std6ranges3__45__cpo9iter_moveE)
_ZN40_INTERNAL_0454bcb4_4_k_cu_b47645c8_190954cuda3std6ranges3__45__cpo9iter_moveE:
	.zero		1
	.type		_ZN40_INTERNAL_0454bcb4_4_k_cu_b47645c8_190954cuda3std3__45__cpo5beginE,@object
	.size		_ZN40_INTERNAL_0454bcb4_4_k_cu_b47645c8_190954cuda3std3__45__cpo5beginE,(_ZN40_INTERNAL_0454bcb4_4_k_cu_b47645c8_190954cuda3std3__442_GLOBAL__N__0454bcb4_4_k_cu_b47645c8_190956ignoreE - _ZN40_INTERNAL_0454bcb4_4_k_cu_b47645c8_190954cuda3std3__45__cpo5beginE)
_ZN40_INTERNAL_0454bcb4_4_k_cu_b47645c8_190954cuda3std3__45__cpo5beginE:
	.zero		1
	.type		_ZN40_INTERNAL_0454bcb4_4_k_cu_b47645c8_190954cuda3std3__442_GLOBAL__N__0454bcb4_4_k_cu_b47645c8_190956ignoreE,@object
	.size		_ZN40_INTERNAL_0454bcb4_4_k_cu_b47645c8_190954cuda3std3__442_GLOBAL__N__0454bcb4_4_k_cu_b47645c8_190956ignoreE,(_ZN40_INTERNAL_0454bcb4_4_k_cu_b47645c8_190954cute7productE - _ZN40_INTERNAL_0454bcb4_4_k_cu_b47645c8_190954cuda3std3__442_GLOBAL__N__0454bcb4_4_k_cu_b47645c8_190956ignoreE)
_ZN40_INTERNAL_0454bcb4_4_k_cu_b47645c8_190954cuda3std3__442_GLOBAL__N__0454bcb4_4_k_cu_b47645c8_190956ignoreE:
	.zero		1
	.type		_ZN40_INTERNAL_0454bcb4_4_k_cu_b47645c8_190954cute7productE,@object
	.size		_ZN40_INTERNAL_0454bcb4_4_k_cu_b47645c8_190954cute7productE,(_ZN40_INTERNAL_0454bcb4_4_k_cu_b47645c8_190954cuda3std3__45__cpo3endE - _ZN40_INTERNAL_0454bcb4_4_k_cu_b47645c8_190954cute7productE)
_ZN40_INTERNAL_0454bcb4_4_k_cu_b47645c8_190954cute7productE:
	.zero		1
	.type		_ZN40_INTERNAL_0454bcb4_4_k_cu_b47645c8_190954cuda3std3__45__cpo3endE,@object
	.size		_ZN40_INTERNAL_0454bcb4_4_k_cu_b47645c8_190954cuda3std3__45__cpo3endE,(_ZN40_INTERNAL_0454bcb4_4_k_cu_b47645c8_190954cuda3std3__419piecewise_constructE - _ZN40_INTERNAL_0454bcb4_4_k_cu_b47645c8_190954cuda3std3__45__cpo3endE)
_ZN40_INTERNAL_0454bcb4_4_k_cu_b47645c8_190954cuda3std3__45__cpo3endE:
	.zero		1
	.type		_ZN40_INTERNAL_0454bcb4_4_k_cu_b47645c8_190954cuda3std3__419piecewise_constructE,@object
	.size		_ZN40_INTERNAL_0454bcb4_4_k_cu_b47645c8_190954cuda3std3__419piecewise_constructE,(_ZN40_INTERNAL_0454bcb4_4_k_cu_b47645c8_190954cuda3std3__45__cpo4cendE - _ZN40_INTERNAL_0454bcb4_4_k_cu_b47645c8_190954cuda3std3__419piecewise_constructE)
_ZN40_INTERNAL_0454bcb4_4_k_cu_b47645c8_190954cuda3std3__419piecewise_constructE:
	.zero		1
	.type		_ZN40_INTERNAL_0454bcb4_4_k_cu_b47645c8_190954cuda3std3__45__cpo4cendE,@object
	.size		_ZN40_INTERNAL_0454bcb4_4_k_cu_b47645c8_190954cuda3std3__45__cpo4cendE,(_ZN40_INTERNAL_0454bcb4_4_k_cu_b47645c8_190954cuda3std6ranges3__45__cpo4swapE - _ZN40_INTERNAL_0454bcb4_4_k_cu_b47645c8_190954cuda3std3__45__cpo4cendE)
_ZN40_INTERNAL_0454bcb4_4_k_cu_b47645c8_190954cuda3std3__45__cpo4cendE:
	.zero		1
	.type		_ZN40_INTERNAL_0454bcb4_4_k_cu_b47645c8_190954cuda3std6ranges3__45__cpo4swapE,@object
	.size		_ZN40_INTERNAL_0454bcb4_4_k_cu_b47645c8_190954cuda3std6ranges3__45__cpo4swapE,(.L_8 - _ZN40_INTERNAL_0454bcb4_4_k_cu_b47645c8_190954cuda3std6ranges3__45__cpo4swapE)
_ZN40_INTERNAL_0454bcb4_4_k_cu_b47645c8_190954cuda3std6ranges3__45__cpo4swapE:
	.zero		1
.L_8:


//--------------------- .nv.constant0._ZN7cutlass13device_kernelINS_4gemm6kernel13GemmUniversalIN4cute5tupleIJiiiiEEENS1_10collective13CollectiveMmaINS1_34MainloopSm90TmaGmmaWarpSpecializedILi14ENS5_IJNS4_1CILi1EEENSA_ILi4EEESB_EEENS1_35KernelTmaWarpSpecializedCooperativeEEENS5_IJNSA_ILi128EEESG_NSA_ILi32EEEEEENS_6half_tENS5_IJlSB_lEEESJ_SK_NS4_8TiledMMAINS4_8MMA_AtomIJNS4_4SM904GMMA26MMA_64x128x16_F32F16F16_SSILNSO_5MajorE0ELSQ_0ELNSO_7ScaleInE1ELSR_1EEEEEENS4_6LayoutINS5_IJNSA_ILi2EEESB_SB_EEENS5_IJSB_NSA_ILi0EEESX_EEEEENS5_IJNS4_10UnderscoreES10_S10_EEEEENS4_23SM90_TMA_LOAD_MULTICASTENS4_14ComposedLayoutINS4_7SwizzleILi2ELi4ELi3EEENS4_18smem_ptr_flag_bitsILi16EEENSU_INS5_IJNSA_ILi8EEESH_EEENS5_IJSH_SB_EEEEEEEvNS4_8identityENS4_13SM90_TMA_LOADES1D_vS1E_EENS_8epilogue10collective6detail29Sm90TmaWarpSpecializedAdapterINS1I_15DefaultEpilogueISJ_SK_SK_NS1H_6thread17LinearCombinationISJ_Li1EffLNS1M_9ScaleType4KindE0ELNS_15FloatRoundStyleE2ESJ_EENS1_15EpilogueDefaultEEEEEvvEEEEvNT_6ParamsE --------------------------
	.section	.nv.constant0._ZN7cutlass13device_kernelINS_4gemm6kernel13GemmUniversalIN4cute5tupleIJiiiiEEENS1_10collective13CollectiveMmaINS1_34MainloopSm90TmaGmmaWarpSpecializedILi14ENS5_IJNS4_1CILi1EEENSA_ILi4EEESB_EEENS1_35KernelTmaWarpSpecializedCooperativeEEENS5_IJNSA_ILi128EEESG_NSA_ILi32EEEEEENS_6half_tENS5_IJlSB_lEEESJ_SK_NS4_8TiledMMAINS4_8MMA_AtomIJNS4_4SM904GMMA26MMA_64x128x16_F32F16F16_SSILNSO_5MajorE0ELSQ_0ELNSO_7ScaleInE1ELSR_1EEEEEENS4_6LayoutINS5_IJNSA_ILi2EEESB_SB_EEENS5_IJSB_NSA_ILi0EEESX_EEEEENS5_IJNS4_10UnderscoreES10_S10_EEEEENS4_23SM90_TMA_LOAD_MULTICASTENS4_14ComposedLayoutINS4_7SwizzleILi2ELi4ELi3EEENS4_18smem_ptr_flag_bitsILi16EEENSU_INS5_IJNSA_ILi8EEESH_EEENS5_IJSH_SB_EEEEEEEvNS4_8identityENS4_13SM90_TMA_LOADES1D_vS1E_EENS_8epilogue10collective6detail29Sm90TmaWarpSpecializedAdapterINS1I_15DefaultEpilogueISJ_SK_SK_NS1H_6thread17LinearCombinationISJ_Li1EffLNS1M_9ScaleType4KindE0ELNS_15FloatRoundStyleE2ESJ_EENS1_15EpilogueDefaultEEEEEvvEEEEvNT_6ParamsE,"a",@progbits
	.sectionflags	@""
	.align	4
.nv.constant0._ZN7cutlass13device_kernelINS_4gemm6kernel13GemmUniversalIN4cute5tupleIJiiiiEEENS1_10collective13CollectiveMmaINS1_34MainloopSm90TmaGmmaWarpSpecializedILi14ENS5_IJNS4_1CILi1EEENSA_ILi4EEESB_EEENS1_35KernelTmaWarpSpecializedCooperativeEEENS5_IJNSA_ILi128EEESG_NSA_ILi32EEEEEENS_6half_tENS5_IJlSB_lEEESJ_SK_NS4_8TiledMMAINS4_8MMA_AtomIJNS4_4SM904GMMA26MMA_64x128x16_F32F16F16_SSILNSO_5MajorE0ELSQ_0ELNSO_7ScaleInE1ELSR_1EEEEEENS4_6LayoutINS5_IJNSA_ILi2EEESB_SB_EEENS5_IJSB_NSA_ILi0EEESX_EEEEENS5_IJNS4_10UnderscoreES10_S10_EEEEENS4_23SM90_TMA_LOAD_MULTICASTENS4_14ComposedLayoutINS4_7SwizzleILi2ELi4ELi3EEENS4_18smem_ptr_flag_bitsILi16EEENSU_INS5_IJNSA_ILi8EEESH_EEENS5_IJSH_SB_EEEEEEEvNS4_8identityENS4_13SM90_TMA_LOADES1D_vS1E_EENS_8epilogue10collective6detail29Sm90TmaWarpSpecializedAdapterINS1I_15DefaultEpilogueISJ_SK_SK_NS1H_6thread17LinearCombinationISJ_Li1EffLNS1M_9ScaleType4KindE0ELNS_15FloatRoundStyleE2ESJ_EENS1_15EpilogueDefaultEEEEEvvEEEEvNT_6ParamsE:
	.zero		1664


//--------------------- SYMBOLS --------------------------

	.type		.nv.reservedSmem.offset0,@object
	.size		.nv.reservedSmem.offset0,0x4
	.type		__assertfail,@function
